	.target	sm_100a

	.elftype	@"ET_EXEC"


//--------------------- .note.nv.tkinfo           --------------------------
	.section	.note.nv.tkinfo,"",@"SHT_NOTE"
	.sectionflags	@"SHF_NOTE_NV_TKINFO"
	.tkinfo
        /*0018*/ 	.word	0x00000081
        /*0030*/ 	.string	""
        /*0030*/ 	.string	"ptxas-blackwell"
        /*0030*/ 	.string	"Cuda compilation tools, release 12.9, V12.9.86"
        /*0030*/ 	.string	"Build cuda_12.9.r12.9/compiler.36037853_0"
        /*0030*/ 	.string	"-v  -suppress-debug-info  -lineinfo  -arch sm_100a "



//--------------------- .note.nv.cuver            --------------------------
	.section	.note.nv.cuver,"",@"SHT_NOTE"
	.sectionflags	@"SHF_NOTE_NV_CUVER"
        /*0018*/ 	.short	0x0001
        /*001a*/ 	.short	0x0064
        /*001c*/ 	.short	0x0001
        /*001e*/ 	.short	0x0000
        /*0020*/ 	.short	0x0001
        /*0022*/ 	.short	0x0000


//--------------------- .nv.info                  --------------------------
	.section	.nv.info,"",@"SHT_CUDA_INFO"
	.align	4


	//----- nvinfo : EIATTR_REGCOUNT
	.align		4
        /*0000*/ 	.byte	0x04, 0x2f
        /*0002*/ 	.short	(.L_4 - .L_3)
	.align		4
.L_3:
        /*0004*/ 	.word	index@(gluon_tcgen05)
        /*0008*/ 	.word	0x00000018


	//----- nvinfo : EIATTR_FRAME_SIZE
	.align		4
.L_4:
        /*000c*/ 	.byte	0x04, 0x11
        /*000e*/ 	.short	(.L_6 - .L_5)
	.align		4
.L_5:
        /*0010*/ 	.word	index@($__internal_2_$__cuda_sm10x_tcgen05_guardrail_trap_unallocated_columns_being_dealloced)
        /*0014*/ 	.word	0x00000000


	//----- nvinfo : EIATTR_FRAME_SIZE
	.align		4
.L_6:
        /*0018*/ 	.byte	0x04, 0x11
        /*001a*/ 	.short	(.L_8 - .L_7)
	.align		4
.L_7:
        /*001c*/ 	.word	index@($__internal_1_$__cuda_sm10x_tcgen05_guardrail_trap_phase_invalid_during_alloc)
        /*0020*/ 	.word	0x00000000


	//----- nvinfo : EIATTR_FRAME_SIZE
	.align		4
.L_8:
        /*0024*/ 	.byte	0x04, 0x11
        /*0026*/ 	.short	(.L_10 - .L_9)
	.align		4
.L_9:
        /*0028*/ 	.word	index@($__internal_0_$__cuda_sm10x_tcgen05_guardrail_trap_col_being_dealloced_not_returned_by_alloc)
        /*002c*/ 	.word	0x00000000


	//----- nvinfo : EIATTR_FRAME_SIZE
	.align		4
.L_10:
        /*0030*/ 	.byte	0x04, 0x11
        /*0032*/ 	.short	(.L_12 - .L_11)
	.align		4
.L_11:
        /*0034*/ 	.word	index@(gluon_tcgen05)
        /*0038*/ 	.word	0x00000000


	//----- nvinfo : EIATTR_MIN_STACK_SIZE
	.align		4
.L_12:
        /*003c*/ 	.byte	0x04, 0x12
        /*003e*/ 	.short	(.L_14 - .L_13)
	.align		4
.L_13:
        /*0040*/ 	.word	index@(gluon_tcgen05)
        /*0044*/ 	.word	0x00000000
.L_14:


//--------------------- .nv.info.gluon_tcgen05    --------------------------
	.section	.nv.info.gluon_tcgen05,"",@"SHT_CUDA_INFO"
	.sectionflags	@""
	.align	4


	//----- nvinfo : EIATTR_CUDA_API_VERSION
	.align		4
        /*0000*/ 	.byte	0x04, 0x37
        /*0002*/ 	.short	(.L_16 - .L_15)
.L_15:
        /*0004*/ 	.word	0x00000081


	//----- nvinfo : EIATTR_KPARAM_INFO
	.align		4
.L_16:
        /*0008*/ 	.byte	0x04, 0x17
        /*000a*/ 	.short	(.L_18 - .L_17)
.L_17:
        /*000c*/ 	.word	0x00000000
        /*0010*/ 	.short	0x000a
        /*0012*/ 	.short	0x0048
        /*0014*/ 	.byte	0x00, 0xf4, 0x21, 0x00


	//----- nvinfo : EIATTR_KPARAM_INFO
	.align		4
.L_18:
        /*0018*/ 	.byte	0x04, 0x17
        /*001a*/ 	.short	(.L_20 - .L_19)
.L_19:
        /*001c*/ 	.word	0x00000000
        /*0020*/ 	.short	0x0009
        /*0022*/ 	.short	0x0040
        /*0024*/ 	.byte	0x00, 0xf4, 0x21, 0x00


	//----- nvinfo : EIATTR_KPARAM_INFO
	.align		4
.L_20:
        /*0028*/ 	.byte	0x04, 0x17
        /*002a*/ 	.short	(.L_22 - .L_21)
.L_21:
        /*002c*/ 	.word	0x00000000
        /*0030*/ 	.short	0x0008
        /*0032*/ 	.short	0x0038
        /*0034*/ 	.byte	0x00, 0xf0, 0x21, 0x00


	//----- nvinfo : EIATTR_KPARAM_INFO
	.align		4
.L_22:
        /*0038*/ 	.byte	0x04, 0x17
        /*003a*/ 	.short	(.L_24 - .L_23)
.L_23:
        /*003c*/ 	.word	0x00000000
        /*0040*/ 	.short	0x0007
        /*0042*/ 	.short	0x0030
        /*0044*/ 	.byte	0x00, 0xf0, 0x21, 0x00


	//----- nvinfo : EIATTR_KPARAM_INFO
	.align		4
.L_24:
        /*0048*/ 	.byte	0x04, 0x17
        /*004a*/ 	.short	(.L_26 - .L_25)
.L_25:
        /*004c*/ 	.word	0x00000000
        /*0050*/ 	.short	0x0006
        /*0052*/ 	.short	0x0028
        /*0054*/ 	.byte	0x00, 0xf0, 0x21, 0x00


	//----- nvinfo : EIATTR_KPARAM_INFO
	.align		4
.L_26:
        /*0058*/ 	.byte	0x04, 0x17
        /*005a*/ 	.short	(.L_28 - .L_27)
.L_27:
        /*005c*/ 	.word	0x00000000
        /*0060*/ 	.short	0x0005
        /*0062*/ 	.short	0x0020
        /*0064*/ 	.byte	0x00, 0xf0, 0x11, 0x00


	//----- nvinfo : EIATTR_KPARAM_INFO
	.align		4
.L_28:
        /*0068*/ 	.byte	0x04, 0x17
        /*006a*/ 	.short	(.L_30 - .L_29)
.L_29:
        /*006c*/ 	.word	0x00000000
        /*0070*/ 	.short	0x0004
        /*0072*/ 	.short	0x001c
        /*0074*/ 	.byte	0x00, 0xf0, 0x11, 0x00


	//----- nvinfo : EIATTR_KPARAM_INFO
	.align		4
.L_30:
        /*0078*/ 	.byte	0x04, 0x17
        /*007a*/ 	.short	(.L_32 - .L_31)
.L_31:
        /*007c*/ 	.word	0x00000000
        /*0080*/ 	.short	0x0003
        /*0082*/ 	.short	0x0018
        /*0084*/ 	.byte	0x00, 0xf0, 0x11, 0x00


	//----- nvinfo : EIATTR_KPARAM_INFO
	.align		4
.L_32:
        /*0088*/ 	.byte	0x04, 0x17
        /*008a*/ 	.short	(.L_34 - .L_33)
.L_33:
        /*008c*/ 	.word	0x00000000
        /*0090*/ 	.short	0x0002
        /*0092*/ 	.short	0x0010
        /*0094*/ 	.byte	0x00, 0xf4, 0x21, 0x00


	//----- nvinfo : EIATTR_KPARAM_INFO
	.align		4
.L_34:
        /*0098*/ 	.byte	0x04, 0x17
        /*009a*/ 	.short	(.L_36 - .L_35)
.L_35:
        /*009c*/ 	.word	0x00000000
        /*00a0*/ 	.short	0x0001
        /*00a2*/ 	.short	0x0008
        /*00a4*/ 	.byte	0x00, 0xf4, 0x21, 0x00


	//----- nvinfo : EIATTR_KPARAM_INFO
	.align		4
.L_36:
        /*00a8*/ 	.byte	0x04, 0x17
        /*00aa*/ 	.short	(.L_38 - .L_37)
.L_37:
        /*00ac*/ 	.word	0x00000000
        /*00b0*/ 	.short	0x0000
        /*00b2*/ 	.short	0x0000
        /*00b4*/ 	.byte	0x00, 0xf4, 0x21, 0x00


	//----- nvinfo : EIATTR_AT_ENTRY_FRAGMENTS
	.align		4
.L_38:
        /*00b8*/ 	.byte	0x04, 0x4f
        /*00ba*/ 	.short	(.L_40 - .L_39)


	//   ....[0]....
.L_39:
        /*00bc*/ 	.word	0x00000004


	//----- nvinfo : EIATTR_RESERVED_SMEM_USED
	.align		4
.L_40:
        /*00c0*/ 	.byte	0x01, 0x41
	.zero		2


	//----- nvinfo : EIATTR_SPARSE_MMA_MASK
	.align		4
        /*00c4*/ 	.byte	0x03, 0x50
        /*00c6*/ 	.short	0x0000


	//----- nvinfo : EIATTR_TCGEN05_1CTA_USED
	.align		4
        /*00c8*/ 	.byte	0x01, 0x51
	.zero		2


	//----- nvinfo : EIATTR_MAXREG_COUNT
	.align		4
        /*00cc*/ 	.byte	0x03, 0x1b
        /*00ce*/ 	.short	0x00ff


	//----- nvinfo : EIATTR_NUM_BARRIERS
	.align		4
        /*00d0*/ 	.byte	0x02, 0x4c
        /*00d2*/ 	.byte	0x01
	.zero		1


	//----- nvinfo : EIATTR_INT_WARP_WIDE_INSTR_OFFSETS
	.align		4
        /*00d4*/ 	.byte	0x04, 0x31
        /*00d6*/ 	.short	(.L_42 - .L_41)


	//   ....[0]....
.L_41:
        /*00d8*/ 	.word	0x00001650


	//   ....[1]....
        /*00dc*/ 	.word	0x00001670


	//   ....[2]....
        /*00e0*/ 	.word	0x000016f0


	//   ....[3]....
        /*00e4*/ 	.word	0x00001810


	//   ....[4]....
        /*00e8*/ 	.word	0x00001820


	//   ....[5]....
        /*00ec*/ 	.word	0x00001830


	//   ....[6]....
        /*00f0*/ 	.word	0x00001840


	//   ....[7]....
        /*00f4*/ 	.word	0x000019d0


	//   ....[8]....
        /*00f8*/ 	.word	0x000019e0


	//   ....[9]....
        /*00fc*/ 	.word	0x00001b00


	//   ....[10]....
        /*0100*/ 	.word	0x00001b10


	//   ....[11]....
        /*0104*/ 	.word	0x00001b60


	//   ....[12]....
        /*0108*/ 	.word	0x00001ba0


	//   ....[13]....
        /*010c*/ 	.word	0x00001ca0


	//   ....[14]....
        /*0110*/ 	.word	0x00001cb0


	//   ....[15]....
        /*0114*/ 	.word	0x00001f20


	//   ....[16]....
        /*0118*/ 	.word	0x00001f30


	//   ....[17]....
        /*011c*/ 	.word	0x00002200


	//   ....[18]....
        /*0120*/ 	.word	0x00002250


	//----- nvinfo : EIATTR_COOP_GROUP_MASK_REGIDS
	.align		4
.L_42:
        /*0124*/ 	.byte	0x04, 0x29
        /*0126*/ 	.short	(.L_44 - .L_43)


	//   ....[0]....
.L_43:
        /*0128*/ 	.word	0xffffffff


	//   ....[1]....
        /*012c*/ 	.word	0xffffffff


	//   ....[2]....
        /*0130*/ 	.word	0xffffffff


	//   ....[3]....
        /*0134*/ 	.word	0xffffffff


	//   ....[4]....
        /*0138*/ 	.word	0xffffffff


	//   ....[5]....
        /*013c*/ 	.word	0xffffffff


	//   ....[6]....
        /*0140*/ 	.word	0xffffffff


	//   ....[7]....
        /*0144*/ 	.word	0xffffffff


	//   ....[8]....
        /*0148*/ 	.word	0xffffffff


	//   ....[9]....
        /*014c*/ 	.word	0xffffffff


	//----- nvinfo : EIATTR_COOP_GROUP_INSTR_OFFSETS
	.align		4
.L_44:
        /*0150*/ 	.byte	0x04, 0x28
        /*0152*/ 	.short	(.L_46 - .L_45)


	//   ....[0]....
.L_45:
        /*0154*/ 	.word	0x00000050


	//   ....[1]....
        /*0158*/ 	.word	0x00000310


	//   ....[2]....
        /*015c*/ 	.word	0x000004f0


	//   ....[3]....
        /*0160*/ 	.word	0x000009a0


	//   ....[4]....
        /*0164*/ 	.word	0x00000ae0


	//   ....[5]....
        /*0168*/ 	.word	0x00000f50


	//   ....[6]....
        /*016c*/ 	.word	0x00001090


	//   ....[7]....
        /*0170*/ 	.word	0x000014e0


	//   ....[8]....
        /*0174*/ 	.word	0x00002090


	//   ....[9]....
        /*0178*/ 	.word	0x00002300


	//----- nvinfo : EIATTR_VRC_CTA_INIT_COUNT
	.align		4
.L_46:
        /*017c*/ 	.byte	0x02, 0x4a
        /*017e*/ 	.byte	0x80
	.zero		1


	//----- nvinfo : EIATTR_MBARRIER_INSTR_OFFSETS
	.align		4
        /*0180*/ 	.byte	0x04, 0x39
        /*0182*/ 	.short	(.L_48 - .L_47)


	//   ....[0]....
.L_47:
        /*0184*/ 	.word	0x00001710
        /*0188*/ 	.word	0x000000ff
        /*018c*/ 	.word	0x00001000
        /*0190*/ 	.short	0x0100
        /*0192*/ 	.byte	0x08
	.zero		1


	//   ....[1]....
        /*0194*/ 	.word	0x00001720
        /*0198*/ 	.word	0x000000ff
        /*019c*/ 	.word	0x00001010
        /*01a0*/ 	.short	0x0100
        /*01a2*/ 	.byte	0x08
	.zero		1


	//   ....[2]....
        /*01a4*/ 	.word	0x00001920
        /*01a8*/ 	.word	0x000000ff
        /*01ac*/ 	.word	0x00001000
        /*01b0*/ 	.short	0x010a
        /*01b2*/ 	.byte	0x08
	.zero		1


	//   ....[3]....
        /*01b4*/ 	.word	0x00001a30
        /*01b8*/ 	.word	0x000000ff
        /*01bc*/ 	.word	0x00001010
        /*01c0*/ 	.short	0x010a
        /*01c2*/ 	.byte	0x08
	.zero		1


	//   ....[4]....
        /*01c4*/ 	.word	0x00001c10
        /*01c8*/ 	.word	0x000000ff
        /*01cc*/ 	.word	0x00001000
        /*01d0*/ 	.short	0x010a
        /*01d2*/ 	.byte	0x08
	.zero		1


	//   ....[5]....
        /*01d4*/ 	.word	0x00001cf0
        /*01d8*/ 	.word	0x000000ff
        /*01dc*/ 	.word	0x00001010
        /*01e0*/ 	.short	0x010a
        /*01e2*/ 	.byte	0x08
	.zero		1


	//   ....[6]....
        /*01e4*/ 	.word	0x00001d80
        /*01e8*/ 	.word	0x000000ff
        /*01ec*/ 	.word	0x00001000
        /*01f0*/ 	.short	0x0108
        /*01f2*/ 	.byte	0x08
	.zero		1


	//   ....[7]....
        /*01f4*/ 	.word	0x00001d90
        /*01f8*/ 	.word	0x000000ff
        /*01fc*/ 	.word	0x00001010
        /*0200*/ 	.short	0x0108
        /*0202*/ 	.byte	0x08
	.zero		1


	//   ....[8]....
        /*0204*/ 	.word	0x00002320
        /*0208*/ 	.word	0x000000ff
        /*020c*/ 	.word	0x00001000
        /*0210*/ 	.short	0x010a
        /*0212*/ 	.byte	0x08
	.zero		1


	//   ....[9]....
        /*0214*/ 	.word	0x00002350
        /*0218*/ 	.word	0x000000ff
        /*021c*/ 	.word	0x00001010
        /*0220*/ 	.short	0x010a
        /*0222*/ 	.byte	0x08
	.zero		1


	//   ....[10]....
        /*0224*/ 	.word	0x00002380
        /*0228*/ 	.word	0x000000ff
        /*022c*/ 	.word	0x00001000
        /*0230*/ 	.short	0x010a
        /*0232*/ 	.byte	0x08
	.zero		1


	//   ....[11]....
        /*0234*/ 	.word	0x000023b0
        /*0238*/ 	.word	0x000000ff
        /*023c*/ 	.word	0x00001010
        /*0240*/ 	.short	0x010a
        /*0242*/ 	.byte	0x08
	.zero		1


	//----- nvinfo : EIATTR_NUM_MBARRIERS
	.align		4
.L_48:
        /*0244*/ 	.byte	0x03, 0x38
        /*0246*/ 	.short	0x0002


	//----- nvinfo : EIATTR_EXIT_INSTR_OFFSETS
	.align		4
        /*0248*/ 	.byte	0x04, 0x1c
        /*024a*/ 	.short	(.L_50 - .L_49)


	//   ....[0]....
.L_49:
        /*024c*/ 	.word	0x00002310


	//----- nvinfo : EIATTR_REQNTID
	.align		4
.L_50:
        /*0250*/ 	.byte	0x04, 0x10
        /*0252*/ 	.short	(.L_52 - .L_51)
.L_51:
        /*0254*/ 	.word	0x00000100
        /*0258*/ 	.word	0x00000001
        /*025c*/ 	.word	0x00000001


	//----- nvinfo : EIATTR_CRS_STACK_SIZE
	.align		4
.L_52:
        /*0260*/ 	.byte	0x04, 0x1e
        /*0262*/ 	.short	(.L_54 - .L_53)
.L_53:
        /*0264*/ 	.word	0x00000000


	//----- nvinfo : EIATTR_CBANK_PARAM_SIZE
	.align		4
.L_54:
        /*0268*/ 	.byte	0x03, 0x19
        /*026a*/ 	.short	0x0050


	//----- nvinfo : EIATTR_PARAM_CBANK
	.align		4
        /*026c*/ 	.byte	0x04, 0x0a
        /*026e*/ 	.short	(.L_56 - .L_55)
	.align		4
.L_55:
        /*0270*/ 	.word	index@(.nv.constant0.gluon_tcgen05)
        /*0274*/ 	.short	0x0380
        /*0276*/ 	.short	0x0050


	//----- nvinfo : EIATTR_SW_WAR
	.align		4
.L_56:
        /*0278*/ 	.byte	0x04, 0x36
        /*027a*/ 	.short	(.L_58 - .L_57)
.L_57:
        /*027c*/ 	.word	0x00000008
.L_58:


//--------------------- .nv.compat                --------------------------
	.section	.nv.compat,"",@"SHT_CUDA_COMPAT_INFO"
	.align	4
        /*0000*/ 	.byte	0x02, 0x02, 0x02, 0x00, 0x02, 0x05, 0x05, 0x00, 0x02, 0x03, 0x03, 0x00, 0x02, 0x06, 0x01, 0x00


//--------------------- .nv.callgraph             --------------------------
	.section	.nv.callgraph,"",@"SHT_CUDA_CALLGRAPH"
	.align	4
	.sectionentsize	8
	.align		4
        /*0000*/ 	.word	0x00000000
	.align		4
        /*0004*/ 	.word	0xffffffff
	.align		4
        /*0008*/ 	.word	0x00000000
	.align		4
        /*000c*/ 	.word	0xfffffffe
	.align		4
        /*0010*/ 	.word	0x00000000
	.align		4
        /*0014*/ 	.word	0xfffffffd
	.align		4
        /*0018*/ 	.word	0x00000000
	.align		4
        /*001c*/ 	.word	0xfffffffc


//--------------------- .text.gluon_tcgen05       --------------------------
	.section	.text.gluon_tcgen05,"ax",@progbits
	.align	128
        .global         gluon_tcgen05
        .type           gluon_tcgen05,@function
        .size           gluon_tcgen05,(.L_x_73 - gluon_tcgen05)
        .other          gluon_tcgen05,@"STO_CUDA_ENTRY STV_DEFAULT"
gluon_tcgen05:
.text.gluon_tcgen05:
[----:B------:R-:W1:Y:S01]  /*0000*/  LDC R1, c[0x0][0x37c] ;  /* 0x0000df00ff017b82 */ /* 0x000e620000000800 */
[----:B------:R-:W2:Y:S02]  /*0010*/  S2R R0, SR_TID.X ;  /* 0x0000000000007919 */ /* 0x000ea40000002100 */
[----:B--2---:R-:W-:-:S13]  /*0020*/  ISETP.GE.U32.AND P2, PT, R0, 0x20, PT ;  /* 0x000000200000780c */ /* 0x004fda0003f46070 */
[----:B------:R-:W-:Y:S05]  /*0030*/  @P2 BRA `(.L_x_0) ;  /* 0x0000000000b82947 */ /* 0x000fea0003800000 */
[----:B------:R-:W2:Y:S01]  /*0040*/  S2UR UR6, SR_CgaCtaId ;  /* 0x00000000000679c3 */ /* 0x000ea20000008800 */
[----:B------:R-:W-:Y:S01]  /*0050*/  NOP ;  /* 0x0000000000007918 */ /* 0x000fe20000000000 */
[----:B------:R-:W-:Y:S02]  /*0060*/  UMOV UR4, 0x40 ;  /* 0x0000004000047882 */ /* 0x000fe40000000000 */
[----:B--2---:R-:W-:-:S09]  /*0070*/  ULEA UR4, UR6, UR4, 0x18 ;  /* 0x0000000406047291 */ /* 0x004fd2000f8ec0ff */
[----:B------:R-:W2:Y:S01]  /*0080*/  LDS.U8 R2, [UR4] ;  /* 0x00000004ff027984 */ /* 0x000ea20008000000 */
[----:B------:R-:W-:Y:S02]  /*0090*/  UMOV UR4, 0x400 ;  /* 0x0000040000047882 */ /* 0x000fe40000000000 */
[----:B------:R-:W-:Y:S01]  /*00a0*/  ULEA UR4, UR6, UR4, 0x18 ;  /* 0x0000000406047291 */ /* 0x000fe2000f8ec0ff */
[----:B--2---:R-:W-:-:S13]  /*00b0*/  ISETP.NE.AND P0, PT, R2, RZ, PT ;  /* 0x000000ff0200720c */ /* 0x004fda0003f05270 */
[----:B------:R-:W-:Y:S05]  /*00c0*/  @P0 BRA `(.L_x_1) ;  /* 0x00000000007c0947 */ /* 0x000fea0003800000 */
[----:B------:R-:W-:-:S13]  /*00d0*/  ELECT P0, URZ, PT ;  /* 0x0000000000ff782f */ /* 0x000fda0003800000 */
[----:B------:R-:W-:Y:S05]  /*00e0*/  @!P0 BRA `(.L_x_2) ;  /* 0x0000000000848947 */ /* 0x000fea0003800000 */
[----:B------:R-:W-:Y:S01]  /*00f0*/  UMOV UR5, 0x2 ;  /* 0x0000000200057882 */ /* 0x000fe20000000000 */
[----:B------:R-:W-:Y:S02]  /*0100*/  IMAD.MOV.U32 R5, RZ, RZ, 0x1 ;  /* 0x00000001ff057424 */ /* 0x000fe400078e00ff */
[----:B------:R-:W-:Y:S02]  /*0110*/  IMAD.MOV.U32 R3, RZ, RZ, 0x3 ;  /* 0x00000003ff037424 */ /* 0x000fe400078e00ff */
[----:B------:R-:W-:Y:S04]  /*0120*/  DEPBAR.LE SB2, 0x36 ;  /* 0x0000ad800000791a */ /* 0x000fe80000000000 */
[----:B------:R-:W2:Y:S02]  /*0130*/  UTCATOMSWS.FIND_AND_SET.ALIGN UP0, UR5, UR5 ;  /* 0x00000005000575e3 */ /* 0x000ea40008000800 */
[----:B--2---:R-:W-:-:S04]  /*0140*/  PLOP3.LUT P0, PT, PT, PT, UP0, 0x80, 0x8 ;  /* 0x000000000008781c */ /* 0x004fc80003f0f008 */
[----:B------:R-:W-:-:S04]  /*0150*/  SEL R2, RZ, 0xffffffff, !P0 ;  /* 0xffffffffff027807 */ /* 0x000fc80004000000 */
[----:B------:R-:W-:Y:S01]  /*0160*/  ISETP.NE.AND P0, PT, R2, RZ, PT ;  /* 0x000000ff0200720c */ /* 0x000fe20003f05270 */
[----:B------:R-:W-:-:S12]  /*0170*/  IMAD.U32 R2, RZ, RZ, UR5 ;  /* 0x00000005ff027e24 */ /* 0x000fd8000f8e00ff */
[----:B------:R-:W-:Y:S05]  /*0180*/  @P0 BRA `(.L_x_3) ;  /* 0x0000000000240947 */ /* 0x000fea0003800000 */
.L_x_4:
[----:B------:R-:W-:Y:S05]  /*0190*/  NANOSLEEP 0x64 ;  /* 0x000000640000795d */ /* 0x000fea0003800000 */
[----:B------:R-:W-:-:S05]  /*01a0*/  UMOV UR5, 0x2 ;  /* 0x0000000200057882 */ /* 0x000fca0000000000 */
[----:B------:R-:W-:Y:S04]  /*01b0*/  DEPBAR.LE SB2, 0x36 ;  /* 0x0000ad800000791a */ /* 0x000fe80000000000 */
[----:B------:R-:W2:Y:S02]  /*01c0*/  UTCATOMSWS.FIND_AND_SET.ALIGN UP0, UR5, UR5 ;  /* 0x00000005000575e3 */ /* 0x000ea40008000800 */
[----:B--2---:R-:W-:-:S04]  /*01d0*/  PLOP3.LUT P0, PT, PT, PT, UP0, 0x80, 0x8 ;  /* 0x000000000008781c */ /* 0x004fc80003f0f008 */
[----:B------:R-:W-:-:S04]  /*01e0*/  SEL R2, RZ, 0xffffffff, !P0 ;  /* 0xffffffffff027807 */ /* 0x000fc80004000000 */
[----:B------:R-:W-:Y:S01]  /*01f0*/  ISETP.NE.AND P0, PT, R2, RZ, PT ;  /* 0x000000ff0200720c */ /* 0x000fe20003f05270 */
[----:B------:R-:W-:-:S12]  /*0200*/  IMAD.U32 R2, RZ, RZ, UR5 ;  /* 0x00000005ff027e24 */ /* 0x000fd8000f8e00ff */
[----:B------:R-:W-:Y:S05]  /*0210*/  @!P0 BRA `(.L_x_4) ;  /* 0xfffffffc00dc8947 */ /* 0x000fea000383ffff */
.L_x_3:
[C---:B------:R-:W-:Y:S01]  /*0220*/  VIADD R4, R2.reuse, 0x10 ;  /* 0x0000001002047836 */ /* 0x040fe20000000000 */
[----:B------:R-:W-:Y:S01]  /*0230*/  UMOV UR5, 0x50 ;  /* 0x0000005000057882 */ /* 0x000fe20000000000 */
[----:B------:R-:W-:Y:S01]  /*0240*/  SHF.L.U32 R3, R3, R2, RZ ;  /* 0x0000000203037219 */ /* 0x000fe200000006ff */
[----:B------:R-:W-:Y:S01]  /*0250*/  ULEA UR5, UR6, UR5, 0x18 ;  /* 0x0000000506057291 */ /* 0x000fe2000f8ec0ff */
[----:B------:R-:W-:Y:S01]  /*0260*/  IMAD.SHL.U32 R2, R2, 0x20, RZ ;  /* 0x0000002002027824 */ /* 0x000fe200078e00ff */
[----:B------:R-:W-:-:S04]  /*0270*/  SHF.L.U32 R4, R5, R4, RZ ;  /* 0x0000000405047219 */ /* 0x000fc800000006ff */
[----:B------:R-:W-:-:S05]  /*0280*/  LOP3.LUT R3, R4, R3, RZ, 0xfc, !PT ;  /* 0x0000000304037212 */ /* 0x000fca00078efcff */
[----:B------:R2:W-:Y:S04]  /*0290*/  ATOMS.OR RZ, [UR5], R3 ;  /* 0x00000003ffff798c */ /* 0x0005e8000b000005 */
[----:B------:R2:W-:Y:S01]  /*02a0*/  STS [UR4], R2 ;  /* 0x00000002ff007988 */ /* 0x0005e20008000804 */
[----:B------:R-:W-:Y:S05]  /*02b0*/  BRA `(.L_x_2) ;  /* 0x0000000000107947 */ /* 0x000fea0003800000 */
.L_x_1:
[----:B------:R-:W-:Y:S01]  /*02c0*/  IMAD.MOV.U32 R3, RZ, RZ, -0x1 ;  /* 0xffffffffff037424 */ /* 0x000fe200078e00ff */
[----:B------:R-:W-:-:S04]  /*02d0*/  MOV R2, 0x300 ;  /* 0x0000030000027802 */ /* 0x000fc80000000f00 */
[----:B------:R2:W-:Y:S03]  /*02e0*/  STS [UR4], R3 ;  /* 0x00000003ff007988 */ /* 0x0005e60008000804 */
[----:B-12---:R-:W-:Y:S05]  /*02f0*/  CALL.REL.NOINC `($__internal_1_$__cuda_sm10x_tcgen05_guardrail_trap_phase_invalid_during_alloc) ;  /* 0x0000002000447944 */ /* 0x006fea0003c00000 */
.L_x_2:
[----:B------:R-:W-:Y:S05]  /*0300*/  WARPSYNC.ALL ;  /* 0x0000000000007948 */ /* 0x000fea0003800000 */
[----:B------:R-:W-:Y:S01]  /*0310*/  NOP ;  /* 0x0000000000007918 */ /* 0x000fe20000000000 */
.L_x_0:
[----:B------:R-:W3:Y:S08]  /*0320*/  S2UR UR4, SR_CgaCtaId ;  /* 0x00000000000479c3 */ /* 0x000ef00000008800 */
[----:B------:R-:W-:Y:S01]  /*0330*/  BAR.SYNC.DEFER_BLOCKING 0x0 ;  /* 0x0000000000007b1d */ /* 0x000fe20000010000 */
[----:B------:R-:W-:-:S05]  /*0340*/  LOP3.LUT R20, R0, 0xff, RZ, 0xc0, !PT ;  /* 0x000000ff00147812 */ /* 0x000fca00078ec0ff */
[----:B------:R-:W-:Y:S02]  /*0350*/  UMOV UR8, 0x400 ;  /* 0x0000040000087882 */ /* 0x000fe40000000000 */
[----:B------:R-:W4:Y:S08]  /*0360*/  LDC R8, c[0x0][0x3a0] ;  /* 0x0000e800ff087b82 */ /* 0x000f300000000800 */
[----:B------:R-:W5:Y:S01]  /*0370*/  S2UR UR9, SR_CTAID.Y ;  /* 0x00000000000979c3 */ /* 0x000f620000002600 */
[----:B---3--:R-:W-:-:S09]  /*0380*/  ULEA UR8, UR4, UR8, 0x18 ;  /* 0x0000000804087291 */ /* 0x008fd2000f8ec0ff */
[----:B------:R-:W3:Y:S01]  /*0390*/  LDS R4, [UR8] ;  /* 0x00000008ff047984 */ /* 0x000ee20008000800 */
[----:B------:R-:W-:Y:S06]  /*03a0*/  BAR.SYNC.DEFER_BLOCKING 0x0 ;  /* 0x0000000000007b1d */ /* 0x000fec0000010000 */
[----:B------:R-:W-:Y:S05]  /*03b0*/  @P2 BRA `(.L_x_5) ;  /* 0x0000000000182947 */ /* 0x000fea0003800000 */
[----:B------:R-:W-:Y:S01]  /*03c0*/  ELECT P0, URZ, PT ;  /* 0x0000000000ff782f */ /* 0x000fe20003800000 */
[----:B--2---:R-:W-:Y:S01]  /*03d0*/  IMAD.MOV.U32 R2, RZ, RZ, 0x1 ;  /* 0x00000001ff027424 */ /* 0x004fe200078e00ff */
[----:B------:R-:W-:Y:S01]  /*03e0*/  UMOV UR5, 0x40 ;  /* 0x0000004000057882 */ /* 0x000fe20000000000 */
[----:B------:R-:W-:Y:S01]  /*03f0*/  UVIRTCOUNT.DEALLOC.SMPOOL 0x80 ;  /* 0x000000800000784c */ /* 0x000fe20000000000 */
[----:B------:R-:W-:-:S09]  /*0400*/  ULEA UR5, UR4, UR5, 0x18 ;  /* 0x0000000504057291 */ /* 0x000fd2000f8ec0ff */
[----:B------:R2:W-:Y:S03]  /*0410*/  @P0 STS.U8 [UR5], R2 ;  /* 0x00000002ff000988 */ /* 0x0005e60008000005 */
.L_x_5:
[----:B------:R-:W2:Y:S01]  /*0420*/  S2UR UR4, SR_CTAID.Z ;  /* 0x00000000000479c3 */ /* 0x000ea20000002700 */
[----:B------:R-:W5:Y:S01]  /*0430*/  LDCU UR5, c[0x0][0x370] ;  /* 0x00006e00ff0577ac */ /* 0x000f620008000800 */
[----:B------:R-:W-:Y:S01]  /*0440*/  ISETP.GE.U32.AND P0, PT, R20, 0x20, PT ;  /* 0x000000201400780c */ /* 0x000fe20003f06070 */
[----:B----4-:R-:W-:Y:S01]  /*0450*/  VIADD R5, R8, 0xffffffff ;  /* 0xffffffff08057836 */ /* 0x010fe20000000000 */
[C---:B------:R-:W-:Y:S01]  /*0460*/  ISETP.NE.U32.AND P3, PT, R20.reuse, RZ, PT ;  /* 0x000000ff1400720c */ /* 0x040fe20003f65070 */
[----:B------:R-:W2:Y:S02]  /*0470*/  LDCU UR6, c[0x0][0x374] ;  /* 0x00006e80ff0677ac */ /* 0x000ea40008000800 */
[----:B--2---:R-:W-:Y:S01]  /*0480*/  LEA R2, R20, UR8, 0x2 ;  /* 0x0000000814027c11 */ /* 0x004fe2000f8e10ff */
[----:B------:R-:W-:Y:S01]  /*0490*/  BSSY.RECONVERGENT B0, `(.L_x_6) ;  /* 0x0000015000007945 */ /* 0x000fe20003800200 */
[----:B------:R-:W5:Y:S01]  /*04a0*/  S2UR UR11, SR_CTAID.X ;  /* 0x00000000000b79c3 */ /* 0x000f620000002500 */
[----:B------:R-:W2:Y:S01]  /*04b0*/  LDCU.64 UR12, c[0x0][0x3c0] ;  /* 0x00007800ff0c77ac */ /* 0x000ea20008000a00 */
[----:B---3--:R-:W-:-:S04]  /*04c0*/  R2UR UR25, R4 ;  /* 0x00000000041972ca */ /* 0x008fc800000e0000 */
[----:B------:R3:W-:Y:S02]  /*04d0*/  @!P0 STS [R2], RZ ;  /* 0x000000ff02008388 */ /* 0x0007e40000000800 */
[----:B------:R-:W4:Y:S01]  /*04e0*/  LDC R3, c[0x0][0x398] ;  /* 0x0000e600ff037b82 */ /* 0x000f220000000800 */
[----:B------:R-:W-:Y:S01]  /*04f0*/  NOP ;  /* 0x0000000000007918 */ /* 0x000fe20000000000 */
[----:B------:R3:W-:Y:S01]  /*0500*/  @!P3 STS [UR8+0x20], R5 ;  /* 0x00002005ff00b988 */ /* 0x0007e20008000808 */
[----:B-----5:R-:W-:-:S04]  /*0510*/  UIMAD UR4, UR4, UR6, UR9 ;  /* 0x00000006040472a4 */ /* 0x020fc8000f8e0209 */
[----:B------:R-:W-:-:S04]  /*0520*/  UIMAD UR4, UR4, UR5, UR11 ;  /* 0x00000005040472a4 */ /* 0x000fc8000f8e020b */
[----:B------:R-:W-:-:S04]  /*0530*/  UIMAD UR4, UR4, 0x180, URZ ;  /* 0x00000180040478a4 */ /* 0x000fc8000f8e02ff */
[----:B--2---:R-:W-:Y:S01]  /*0540*/  UIADD3 UR6, UP0, UPT, UR4, UR12, URZ ;  /* 0x0000000c04067290 */ /* 0x004fe2000ff1e0ff */
[----:B----4-:R-:W-:-:S03]  /*0550*/  VIADD R3, R3, 0xffffffff ;  /* 0xffffffff03037836 */ /* 0x010fc60000000000 */
[----:B------:R-:W-:Y:S01]  /*0560*/  ULEA.HI.X.SX32 UR7, UR4, UR13, 0x1, UP0 ;  /* 0x0000000d04077291 */ /* 0x000fe200080f0eff */
[----:B---3--:R-:W-:Y:S11]  /*0570*/  @P3 BRA `(.L_x_7) ;  /* 0x0000000000183947 */ /* 0x008ff60003800000 */
[----:B------:R-:W2:Y:S01]  /*0580*/  LDS R4, [UR8+0x8] ;  /* 0x00000808ff047984 */ /* 0x000ea20008000800 */
[----:B------:R-:W3:Y:S01]  /*0590*/  LDC.64 R10, c[0x0][0x380] ;  /* 0x0000e000ff0a7b82 */ /* 0x000ee20000000a00 */
[----:B------:R-:W-:Y:S02]  /*05a0*/  IMAD.MOV.U32 R7, RZ, RZ, 0x70 ;  /* 0x00000070ff077424 */ /* 0x000fe400078e00ff */
[----:B---3--:R3:W-:Y:S03]  /*05b0*/  STS.64 [UR8], R10 ;  /* 0x0000000aff007988 */ /* 0x0087e60008000a08 */
[----:B--2---:R-:W-:-:S05]  /*05c0*/  LOP3.LUT R4, R4, 0x10, R7, 0xd8, !PT ;  /* 0x0000001004047812 */ /* 0x004fca00078ed807 */
[----:B------:R3:W-:Y:S02]  /*05d0*/  STS [UR8+0x8], R4 ;  /* 0x00000804ff007988 */ /* 0x0007e40008000808 */
.L_x_7:
[----:B------:R-:W-:Y:S05]  /*05e0*/  BSYNC.RECONVERGENT B0 ;  /* 0x0000000000007941 */ /* 0x000fea0003800200 */
.L_x_6:
[----:B------:R-:W-:Y:S04]  /*05f0*/  BSSY.RECONVERGENT B0, `(.L_x_8) ;  /* 0x000000a000007945 */ /* 0x000fe80003800200 */
[----:B------:R-:W-:Y:S05]  /*0600*/  @P3 BRA `(.L_x_9) ;  /* 0x0000000000203947 */ /* 0x000fea0003800000 */
[----:B---3--:R-:W2:Y:S01]  /*0610*/  LDS R4, [UR8+0x34] ;  /* 0x00003408ff047984 */ /* 0x008ea20008000800 */
[----:B------:R-:W-:Y:S02]  /*0620*/  IMAD.MOV.U32 R7, RZ, RZ, 0x1f000000 ;  /* 0x1f000000ff077424 */ /* 0x000fe400078e00ff */
[----:B------:R-:W-:Y:S01]  /*0630*/  @!P3 IMAD.MOV.U32 R6, RZ, RZ, 0x3f ;  /* 0x0000003fff06b424 */ /* 0x000fe200078e00ff */
[----:B------:R-:W3:Y:S02]  /*0640*/  @!P3 LDS R9, [UR8+0x38] ;  /* 0x00003808ff09b984 */ /* 0x000ee40008000800 */
[----:B--2---:R-:W-:Y:S02]  /*0650*/  LOP3.LUT R4, R4, 0xff000000, R7, 0xb8, !PT ;  /* 0xff00000004047812 */ /* 0x004fe400078eb807 */
[----:B---3--:R-:W-:-:S03]  /*0660*/  @!P3 LOP3.LUT R6, R9, 0xff, R6, 0xb8, !PT ;  /* 0x000000ff0906b812 */ /* 0x008fc600078eb806 */
[----:B------:R2:W-:Y:S04]  /*0670*/  STS [UR8+0x34], R4 ;  /* 0x00003404ff007988 */ /* 0x0005e80008000808 */
[----:B------:R2:W-:Y:S02]  /*0680*/  @!P3 STS [UR8+0x38], R6 ;  /* 0x00003806ff00b988 */ /* 0x0005e40008000808 */
.L_x_9:
[----:B------:R-:W-:Y:S05]  /*0690*/  BSYNC.RECONVERGENT B0 ;  /* 0x0000000000007941 */ /* 0x000fea0003800200 */
.L_x_8:
[----:B------:R-:W-:Y:S04]  /*06a0*/  BSSY.RECONVERGENT B0, `(.L_x_10) ;  /* 0x000000a000007945 */ /* 0x000fe80003800200 */
[----:B------:R-:W-:Y:S05]  /*06b0*/  @P3 BRA `(.L_x_11) ;  /* 0x0000000000203947 */ /* 0x000fea0003800000 */
[----:B--23--:R-:W2:Y:S01]  /*06c0*/  LDS R4, [UR8+0x1c] ;  /* 0x00001c08ff047984 */ /* 0x00cea20008000800 */
[----:B------:R-:W3:Y:S03]  /*06d0*/  LDC.64 R10, c[0x0][0x3a8] ;  /* 0x0000ea00ff0a7b82 */ /* 0x000ee60000000a00 */
[----:B------:R4:W-:Y:S01]  /*06e0*/  STS [UR8+0x24], R3 ;  /* 0x00002403ff007988 */ /* 0x0009e20008000808 */
[--C-:B---3--:R-:W-:Y:S02]  /*06f0*/  SHF.R.U32.HI R7, RZ, 0x4, R11.reuse ;  /* 0x00000004ff077819 */ /* 0x108fe4000001160b */
[----:B------:R-:W-:-:S05]  /*0700*/  SHF.R.U64 R6, R10, 0x4, R11 ;  /* 0x000000040a067819 */ /* 0x000fca000000120b */
[----:B------:R4:W-:Y:S01]  /*0710*/  STS [UR8+0xc], R6 ;  /* 0x00000c06ff007988 */ /* 0x0009e20008000808 */
[----:B--2---:R-:W-:-:S05]  /*0720*/  LOP3.LUT R4, R4, 0xf, R7, 0xb8, !PT ;  /* 0x0000000f04047812 */ /* 0x004fca00078eb807 */
[----:B------:R4:W-:Y:S02]  /*0730*/  STS [UR8+0x1c], R4 ;  /* 0x00001c04ff007988 */ /* 0x0009e40008000808 */
.L_x_11:
[----:B------:R-:W-:Y:S05]  /*0740*/  BSYNC.RECONVERGENT B0 ;  /* 0x0000000000007941 */ /* 0x000fea0003800200 */
.L_x_10:
[----:B------:R-:W-:Y:S04]  /*0750*/  BSSY.RECONVERGENT B1, `(.L_x_12) ;  /* 0x000001d000017945 */ /* 0x000fe80003800200 */
[----:B------:R-:W-:Y:S04]  /*0760*/  BSSY.RELIABLE B0, `(.L_x_13) ;  /* 0x0000018000007945 */ /* 0x000fe80003800100 */
[----:B------:R-:W-:Y:S05]  /*0770*/  @P3 BRA `(.L_x_14) ;  /* 0x00000000001c3947 */ /* 0x000fea0003800000 */
[----:B--234-:R-:W2:Y:S02]  /*0780*/  LDS R4, [UR8+0x34] ;  /* 0x00003408ff047984 */ /* 0x01cea40008000800 */
[----:B--2---:R-:W-:-:S05]  /*0790*/  LOP3.LUT R4, R4, 0x7, RZ, 0xb8, !PT ;  /* 0x0000000704047812 */ /* 0x004fca00078eb8ff */
[----:B------:R2:W-:Y:S01]  /*07a0*/  STS [UR8+0x34], R4 ;  /* 0x00003404ff007988 */ /* 0x0005e20008000808 */
[----:B------:R-:W-:Y:S05]  /*07b0*/  @P3 BRA `(.L_x_15) ;  /* 0x00000000001c3947 */ /* 0x000fea0003800000 */
[----:B--2---:R-:W2:Y:S02]  /*07c0*/  LDS R4, [UR8+0x34] ;  /* 0x00003408ff047984 */ /* 0x004ea40008000800 */
[----:B--2---:R-:W-:-:S05]  /*07d0*/  LOP3.LUT R4, R4, 0x38, RZ, 0xb8, !PT ;  /* 0x0000003804047812 */ /* 0x004fca00078eb8ff */
[----:B------:R5:W-:Y:S02]  /*07e0*/  STS [UR8+0x34], R4 ;  /* 0x00003404ff007988 */ /* 0x000be40008000808 */
.L_x_14:
[----:B------:R-:W-:Y:S05]  /*07f0*/  @P3 BRA `(.L_x_16) ;  /* 0x00000000001c3947 */ /* 0x000fea0003800000 */
[----:B--2345:R-:W2:Y:S02]  /*0800*/  LDS R4, [UR8+0x8] ;  /* 0x00000808ff047984 */ /* 0x03cea40008000800 */
[----:B--2---:R-:W-:-:S05]  /*0810*/  LOP3.LUT R4, R4, 0x780, RZ, 0xb8, !PT ;  /* 0x0000078004047812 */ /* 0x004fca00078eb8ff */
[----:B------:R3:W-:Y:S02]  /*0820*/  STS [UR8+0x8], R4 ;  /* 0x00000804ff007988 */ /* 0x0007e40008000808 */
.L_x_15:
[----:B------:R-:W-:Y:S05]  /*0830*/  @P3 BRA `(.L_x_17) ;  /* 0x0000000000283947 */ /* 0x000fea0003800000 */
[----:B--23--:R-:W2:Y:S02]  /*0840*/  LDS R4, [UR8+0x8] ;  /* 0x00000808ff047984 */ /* 0x00cea40008000800 */
[----:B--2---:R-:W-:-:S05]  /*0850*/  LOP3.LUT R4, R4, 0x1800, RZ, 0xb8, !PT ;  /* 0x0000180004047812 */ /* 0x004fca00078eb8ff */
[----:B------:R2:W-:Y:S02]  /*0860*/  STS [UR8+0x8], R4 ;  /* 0x00000804ff007988 */ /* 0x0005e40008000808 */
.L_x_16:
[----:B------:R-:W-:Y:S05]  /*0870*/  @P3 BREAK.RELIABLE B0 ;  /* 0x0000000000003942 */ /* 0x000fea0003800100 */
[----:B------:R-:W-:Y:S05]  /*0880*/  @P3 BRA `(.L_x_18) ;  /* 0x0000000000243947 */ /* 0x000fea0003800000 */
[----:B------:R-:W2:Y:S02]  /*0890*/  LDS R7, [UR8+0x8] ;  /* 0x00000808ff077984 */ /* 0x000ea40008000800 */
[----:B--2345:R-:W-:-:S05]  /*08a0*/  IMAD.MOV.U32 R4, RZ, RZ, 0x6000 ;  /* 0x00006000ff047424 */ /* 0x03cfca00078e00ff */
[----:B------:R-:W-:-:S04]  /*08b0*/  LOP3.LUT R4, R7, 0x2000, R4, 0xd8, !PT ;  /* 0x0000200007047812 */ /* 0x000fc800078ed804 */
[----:B------:R-:W-:-:S05]  /*08c0*/  LOP3.LUT R4, R4, 0x400000, RZ, 0xb8, !PT ;  /* 0x0040000004047812 */ /* 0x000fca00078eb8ff */
[----:B------:R4:W-:Y:S02]  /*08d0*/  STS [UR8+0x8], R4 ;  /* 0x00000804ff007988 */ /* 0x0009e40008000808 */
.L_x_17:
[----:B------:R-:W-:Y:S05]  /*08e0*/  BSYNC.RELIABLE B0 ;  /* 0x0000000000007941 */ /* 0x000fea0003800100 */
.L_x_13:
[----:B--234-:R-:W2:Y:S02]  /*08f0*/  @!P3 LDS R4, [UR8+0x8] ;  /* 0x00000808ff04b984 */ /* 0x01cea40008000800 */
[----:B--2---:R-:W-:-:S05]  /*0900*/  @!P3 LOP3.LUT R4, R4, 0x8000, RZ, 0xb8, !PT ;  /* 0x000080000404b812 */ /* 0x004fca00078eb8ff */
[----:B------:R2:W-:Y:S02]  /*0910*/  @!P3 STS [UR8+0x8], R4 ;  /* 0x00000804ff00b988 */ /* 0x0005e40008000808 */
.L_x_18:
[----:B------:R-:W-:Y:S05]  /*0920*/  BSYNC.RECONVERGENT B1 ;  /* 0x0000000000017941 */ /* 0x000fea0003800200 */
.L_x_12:
[----:B------:R-:W-:Y:S05]  /*0930*/  WARPSYNC.ALL ;  /* 0x0000000000007948 */ /* 0x000fea0003800000 */
[----:B------:R-:W-:Y:S01]  /*0940*/  NOP ;  /* 0x0000000000007918 */ /* 0x000fe20000000000 */
[----:B--2345:R-:W2:Y:S02]  /*0950*/  LDC R4, c[0x0][0x39c] ;  /* 0x0000e700ff047b82 */ /* 0x03cea40000000800 */
[----:B--2---:R-:W-:Y:S01]  /*0960*/  VIADD R4, R4, 0xffffffff ;  /* 0xffffffff04047836 */ /* 0x004fe20000000000 */
[----:B------:R-:W-:Y:S06]  /*0970*/  @P0 BRA `(.L_x_19) ;  /* 0x0000000000300947 */ /* 0x000fec0003800000 */
[----:B------:R-:W2:Y:S01]  /*0980*/  S2R R6, SR_LANEID ;  /* 0x0000000000067919 */ /* 0x000ea20000000000 */
[----:B------:R-:W-:Y:S05]  /*0990*/  WARPSYNC.ALL ;  /* 0x0000000000007948 */ /* 0x000fea0003800000 */
[----:B------:R-:W-:Y:S01]  /*09a0*/  NOP ;  /* 0x0000000000007918 */ /* 0x000fe20000000000 */
[----:B--2---:R-:W-:-:S05]  /*09b0*/  IMAD.SHL.U32 R9, R6, 0x4, RZ ;  /* 0x0000000406097824 */ /* 0x004fca00078e00ff */
[----:B------:R-:W2:Y:S01]  /*09c0*/  LDS R11, [R9+UR8] ;  /* 0x00000008090b7984 */ /* 0x000ea20008000800 */
[----:B------:R-:W-:-:S05]  /*09d0*/  IADD3 R6, P1, PT, R9, UR6, RZ ;  /* 0x0000000609067c10 */ /* 0x000fca000ff3e0ff */
[----:B------:R-:W-:-:S05]  /*09e0*/  IMAD.X R7, RZ, RZ, UR7, P1 ;  /* 0x00000007ff077e24 */ /* 0x000fca00088e06ff */
[----:B--2---:R2:W3:Y:S01]  /*09f0*/  ATOMG.E.EXCH.STRONG.GPU PT, RZ, [R6], R11 ;  /* 0x0000000b06ff73a8 */ /* 0x0044e200041ee100 */
[----:B------:R-:W-:-:S04]  /*0a00*/  DEPBAR {5,4,3,2,1,0} ;  /* 0x0000003f0000791a */ /* 0x000fc80000000000 */
[----:B------:R-:W4:Y:S02]  /*0a10*/  CCTL.E.C.LDCU.IV.DEEP [UR6] ;  /* 0x0000000006007540 */ /* 0x000f240009c08000 */
[----:B----4-:R2:W-:Y:S01]  /*0a20*/  UTMACCTL.IV [UR6] ;  /* 0x00000000060079b9 */ /* 0x0105e20008000000 */
[----:B------:R-:W-:Y:S01]  /*0a30*/  NOP ;  /* 0x0000000000007918 */ /* 0x000fe20000000000 */
.L_x_19:
[----:B------:R-:W-:Y:S05]  /*0a40*/  @P0 BRA `(.L_x_20) ;  /* 0x00000000000c0947 */ /* 0x000fea0003800000 */
[----:B------:R0:W-:Y:S01]  /*0a50*/  UTMACMDFLUSH ;  /* 0x00000000000079b7 */ /* 0x0001e20000000000 */
[----:B------:R-:W-:Y:S05]  /*0a60*/  @P0 BRA `(.L_x_20) ;  /* 0x0000000000040947 */ /* 0x000fea0003800000 */
[----:B------:R-:W-:-:S04]  /*0a70*/  DEPBAR.LE SB0, 0x0 ;  /* 0x000080000000791a */ /* 0x000fc80000000000 */
.L_x_20:
[----:B------:R-:W-:Y:S05]  /*0a80*/  WARPSYNC.ALL ;  /* 0x0000000000007948 */ /* 0x000fea0003800000 */
[----:B------:R-:W-:Y:S01]  /*0a90*/  NOP ;  /* 0x0000000000007918 */ /* 0x000fe20000000000 */
[----:B---3--:R-:W-:Y:S06]  /*0aa0*/  BAR.SYNC.DEFER_BLOCKING 0x0 ;  /* 0x0000000000007b1d */ /* 0x008fec0000010000 */
[----:B------:R-:W-:Y:S02]  /*0ab0*/  BSSY.RECONVERGENT B1, `(.L_x_21) ;  /* 0x000000b000017945 */ /* 0x000fe40003800200 */
[----:B------:R-:W-:Y:S06]  /*0ac0*/  BAR.SYNC.DEFER_BLOCKING 0x0 ;  /* 0x0000000000007b1d */ /* 0x000fec0000010000 */
[----:B------:R3:W-:Y:S01]  /*0ad0*/  @!P0 STS [R2], RZ ;  /* 0x000000ff02008388 */ /* 0x0007e20000000800 */
[----:B------:R-:W-:Y:S01]  /*0ae0*/  NOP ;  /* 0x0000000000007918 */ /* 0x000fe20000000000 */
[----:B------:R-:W-:Y:S05]  /*0af0*/  @P3 BRA `(.L_x_22) ;  /* 0x0000000000183947 */ /* 0x000fea0003800000 */
[----:B--2---:R-:W2:Y:S01]  /*0b00*/  LDS R6, [UR8+0x8] ;  /* 0x00000808ff067984 */ /* 0x004ea20008000800 */
[----:B------:R-:W4:Y:S01]  /*0b10*/  LDC.64 R10, c[0x0][0x388] ;  /* 0x0000e200ff0a7b82 */ /* 0x000f220000000a00 */
[----:B------:R-:W-:Y:S02]  /*0b20*/  IMAD.MOV.U32 R7, RZ, RZ, 0x70 ;  /* 0x00000070ff077424 */ /* 0x000fe400078e00ff */
[----:B----4-:R4:W-:Y:S03]  /*0b30*/  STS.64 [UR8], R10 ;  /* 0x0000000aff007988 */ /* 0x0109e60008000a08 */
[----:B--2---:R-:W-:-:S05]  /*0b40*/  LOP3.LUT R6, R6, 0x10, R7, 0xd8, !PT ;  /* 0x0000001006067812 */ /* 0x004fca00078ed807 */
[----:B------:R4:W-:Y:S02]  /*0b50*/  STS [UR8+0x8], R6 ;  /* 0x00000806ff007988 */ /* 0x0009e40008000808 */
.L_x_22:
[----:B--2---:R-:W-:Y:S05]  /*0b60*/  BSYNC.RECONVERGENT B1 ;  /* 0x0000000000017941 */ /* 0x004fea0003800200 */
.L_x_21:
[----:B------:R-:W-:Y:S04]  /*0b70*/  BSSY.RECONVERGENT B1, `(.L_x_23) ;  /* 0x000000a000017945 */ /* 0x000fe80003800200 */
[----:B------:R-:W-:Y:S05]  /*0b80*/  @P3 BRA `(.L_x_24) ;  /* 0x0000000000203947 */ /* 0x000fea0003800000 */
[----:B----4-:R-:W2:Y:S01]  /*0b90*/  LDS R6, [UR8+0x34] ;  /* 0x00003408ff067984 */ /* 0x010ea20008000800 */
[----:B------:R-:W-:Y:S02]  /*0ba0*/  IMAD.MOV.U32 R7, RZ, RZ, 0x3f000000 ;  /* 0x3f000000ff077424 */ /* 0x000fe400078e00ff */
[----:B------:R-:W-:Y:S01]  /*0bb0*/  @!P3 IMAD.MOV.U32 R9, RZ, RZ, 0x1f ;  /* 0x0000001fff09b424 */ /* 0x000fe200078e00ff */
[----:B------:R-:W4:Y:S02]  /*0bc0*/  @!P3 LDS R10, [UR8+0x38] ;  /* 0x00003808ff0ab984 */ /* 0x000f240008000800 */
[----:B--2---:R-:W-:Y:S02]  /*0bd0*/  LOP3.LUT R6, R6, 0xff000000, R7, 0xb8, !PT ;  /* 0xff00000006067812 */ /* 0x004fe400078eb807 */
[----:B----4-:R-:W-:-:S03]  /*0be0*/  @!P3 LOP3.LUT R7, R10, 0xff, R9, 0xb8, !PT ;  /* 0x000000ff0a07b812 */ /* 0x010fc600078eb809 */
[----:B------:R2:W-:Y:S04]  /*0bf0*/  STS [UR8+0x34], R6 ;  /* 0x00003406ff007988 */ /* 0x0005e80008000808 */
[----:B------:R2:W-:Y:S02]  /*0c00*/  @!P3 STS [UR8+0x38], R7 ;  /* 0x00003807ff00b988 */ /* 0x0005e40008000808 */
.L_x_24:
[----:B------:R-:W-:Y:S05]  /*0c10*/  BSYNC.RECONVERGENT B1 ;  /* 0x0000000000017941 */ /* 0x000fea0003800200 */
.L_x_23:
[----:B------:R-:W-:Y:S04]  /*0c20*/  BSSY.RECONVERGENT B1, `(.L_x_25) ;  /* 0x0000004000017945 */ /* 0x000fe80003800200 */
[----:B------:R-:W-:Y:S05]  /*0c30*/  @P3 BRA `(.L_x_26) ;  /* 0x0000000000083947 */ /* 0x000fea0003800000 */
[----:B------:R5:W-:Y:S04]  /*0c40*/  STS [UR8+0x24], R5 ;  /* 0x00002405ff007988 */ /* 0x000be80008000808 */
[----:B------:R5:W-:Y:S02]  /*0c50*/  STS [UR8+0x20], R4 ;  /* 0x00002004ff007988 */ /* 0x000be40008000808 */
.L_x_26:
[----:B------:R-:W-:Y:S05]  /*0c60*/  BSYNC.RECONVERGENT B1 ;  /* 0x0000000000017941 */ /* 0x000fea0003800200 */
.L_x_25:
[----:B------:R-:W-:Y:S04]  /*0c70*/  BSSY.RECONVERGENT B2, `(.L_x_27) ;  /* 0x0000025000027945 */ /* 0x000fe80003800200 */
[----:B------:R-:W-:Y:S04]  /*0c80*/  BSSY.RELIABLE B1, `(.L_x_28) ;  /* 0x0000020000017945 */ /* 0x000fe80003800100 */
[----:B------:R-:W-:Y:S05]  /*0c90*/  @P3 BRA `(.L_x_29) ;  /* 0x00000000002c3947 */ /* 0x000fea0003800000 */
[----:B-----5:R-:W5:Y:S01]  /*0ca0*/  LDS R5, [UR8+0x1c] ;  /* 0x00001c08ff057984 */ /* 0x020f620008000800 */
[----:B--2-4-:R-:W2:Y:S02]  /*0cb0*/  LDC.64 R6, c[0x0][0x3b0] ;  /* 0x0000ec00ff067b82 */ /* 0x014ea40000000a00 */
[--C-:B--2---:R-:W-:Y:S02]  /*0cc0*/  SHF.R.U32.HI R10, RZ, 0x4, R7.reuse ;  /* 0x00000004ff0a7819 */ /* 0x104fe40000011607 */
[----:B------:R-:W-:-:S05]  /*0cd0*/  SHF.R.U64 R6, R6, 0x4, R7 ;  /* 0x0000000406067819 */ /* 0x000fca0000001207 */
[----:B------:R2:W-:Y:S01]  /*0ce0*/  STS [UR8+0xc], R6 ;  /* 0x00000c06ff007988 */ /* 0x0005e20008000808 */
[----:B-----5:R-:W-:-:S05]  /*0cf0*/  LOP3.LUT R5, R5, 0xf, R10, 0xb8, !PT ;  /* 0x0000000f05057812 */ /* 0x020fca00078eb80a */
[----:B------:R2:W-:Y:S01]  /*0d00*/  STS [UR8+0x1c], R5 ;  /* 0x00001c05ff007988 */ /* 0x0005e20008000808 */
[----:B------:R-:W-:Y:S05]  /*0d10*/  @P3 BRA `(.L_x_30) ;  /* 0x00000000001c3947 */ /* 0x000fea0003800000 */
[----:B--2---:R-:W2:Y:S02]  /*0d20*/  LDS R5, [UR8+0x34] ;  /* 0x00003408ff057984 */ /* 0x004ea40008000800 */
[----:B--2---:R-:W-:-:S05]  /*0d30*/  LOP3.LUT R5, R5, 0x7, RZ, 0xb8, !PT ;  /* 0x0000000705057812 */ /* 0x004fca00078eb8ff */
[----:B------:R2:W-:Y:S02]  /*0d40*/  STS [UR8+0x34], R5 ;  /* 0x00003405ff007988 */ /* 0x0005e40008000808 */
.L_x_29:
[----:B------:R-:W-:Y:S05]  /*0d50*/  @P3 BRA `(.L_x_31) ;  /* 0x00000000001c3947 */ /* 0x000fea0003800000 */
[----:B--2--5:R-:W2:Y:S02]  /*0d60*/  LDS R5, [UR8+0x34] ;  /* 0x00003408ff057984 */ /* 0x024ea40008000800 */
[----:B--2---:R-:W-:-:S05]  /*0d70*/  LOP3.LUT R5, R5, 0x38, RZ, 0xb8, !PT ;  /* 0x0000003805057812 */ /* 0x004fca00078eb8ff */
[----:B------:R5:W-:Y:S02]  /*0d80*/  STS [UR8+0x34], R5 ;  /* 0x00003405ff007988 */ /* 0x000be40008000808 */
.L_x_30:
[----:B------:R-:W-:Y:S05]  /*0d90*/  @P3 BRA `(.L_x_32) ;  /* 0x00000000001c3947 */ /* 0x000fea0003800000 */
[----:B--2--5:R-:W2:Y:S02]  /*0da0*/  LDS R5, [UR8+0x8] ;  /* 0x00000808ff057984 */ /* 0x024ea40008000800 */
[----:B--2---:R-:W-:-:S05]  /*0db0*/  LOP3.LUT R5, R5, 0x780, RZ, 0xb8, !PT ;  /* 0x0000078005057812 */ /* 0x004fca00078eb8ff */
[----:B------:R2:W-:Y:S02]  /*0dc0*/  STS [UR8+0x8], R5 ;  /* 0x00000805ff007988 */ /* 0x0005e40008000808 */
.L_x_31:
[----:B------:R-:W-:Y:S05]  /*0dd0*/  @P3 BRA `(.L_x_33) ;  /* 0x0000000000283947 */ /* 0x000fea0003800000 */
[----:B--2--5:R-:W2:Y:S02]  /*0de0*/  LDS R5, [UR8+0x8] ;  /* 0x00000808ff057984 */ /* 0x024ea40008000800 */
[----:B--2---:R-:W-:-:S05]  /*0df0*/  LOP3.LUT R5, R5, 0x1800, RZ, 0xb8, !PT ;  /* 0x0000180005057812 */ /* 0x004fca00078eb8ff */
[----:B------:R2:W-:Y:S02]  /*0e00*/  STS [UR8+0x8], R5 ;  /* 0x00000805ff007988 */ /* 0x0005e40008000808 */
.L_x_32:
[----:B------:R-:W-:Y:S05]  /*0e10*/  @P3 BREAK.RELIABLE B1 ;  /* 0x0000000000013942 */ /* 0x000fea0003800100 */
[----:B------:R-:W-:Y:S05]  /*0e20*/  @P3 BRA `(.L_x_34) ;  /* 0x0000000000243947 */ /* 0x000fea0003800000 */
[----:B--2--5:R-:W2:Y:S01]  /*0e30*/  LDS R5, [UR8+0x8] ;  /* 0x00000808ff057984 */ /* 0x024ea20008000800 */
[----:B----4-:R-:W-:-:S05]  /*0e40*/  IMAD.MOV.U32 R6, RZ, RZ, 0x6000 ;  /* 0x00006000ff067424 */ /* 0x010fca00078e00ff */
[----:B--2---:R-:W-:-:S04]  /*0e50*/  LOP3.LUT R5, R5, 0x4000, R6, 0xd8, !PT ;  /* 0x0000400005057812 */ /* 0x004fc800078ed806 */
[----:B------:R-:W-:-:S05]  /*0e60*/  LOP3.LUT R5, R5, 0x400000, RZ, 0xb8, !PT ;  /* 0x0040000005057812 */ /* 0x000fca00078eb8ff */
[----:B------:R2:W-:Y:S02]  /*0e70*/  STS [UR8+0x8], R5 ;  /* 0x00000805ff007988 */ /* 0x0005e40008000808 */
.L_x_33:
[----:B------:R-:W-:Y:S05]  /*0e80*/  BSYNC.RELIABLE B1 ;  /* 0x0000000000017941 */ /* 0x000fea0003800100 */
.L_x_28:
[----:B--2--5:R-:W2:Y:S02]  /*0e90*/  @!P3 LDS R5, [UR8+0x8] ;  /* 0x00000808ff05b984 */ /* 0x024ea40008000800 */
[----:B--2---:R-:W-:-:S05]  /*0ea0*/  @!P3 LOP3.LUT R5, R5, 0x8000, RZ, 0xb8, !PT ;  /* 0x000080000505b812 */ /* 0x004fca00078eb8ff */
[----:B------:R2:W-:Y:S02]  /*0eb0*/  @!P3 STS [UR8+0x8], R5 ;  /* 0x00000805ff00b988 */ /* 0x0005e40008000808 */
.L_x_34:
[----:B------:R-:W-:Y:S05]  /*0ec0*/  BSYNC.RECONVERGENT B2 ;  /* 0x0000000000027941 */ /* 0x000fea0003800200 */
.L_x_27:
[----:B------:R-:W-:Y:S05]  /*0ed0*/  WARPSYNC.ALL ;  /* 0x0000000000007948 */ /* 0x000fea0003800000 */
[----:B------:R-:W-:Y:S01]  /*0ee0*/  NOP ;  /* 0x0000000000007918 */ /* 0x000fe20000000000 */
[----:B------:R-:W-:-:S04]  /*0ef0*/  UIADD3 UR5, UPT, UPT, UR4, 0x80, URZ ;  /* 0x0000008004057890 */ /* 0x000fc8000fffe0ff */
[----:B------:R-:W-:-:S04]  /*0f00*/  UIADD3 UR16, UP0, UPT, UR5, UR12, URZ ;  /* 0x0000000c05107290 */ /* 0x000fc8000ff1e0ff */
[----:B------:R-:W-:Y:S01]  /*0f10*/  ULEA.HI.X.SX32 UR17, UR5, UR13, 0x1, UP0 ;  /* 0x0000000d05117291 */ /* 0x000fe200080f0eff */
[----:B------:R-:W-:Y:S11]  /*0f20*/  @P0 BRA `(.L_x_35) ;  /* 0x0000000000300947 */ /* 0x000ff60003800000 */
[----:B--2--5:R-:W2:Y:S01]  /*0f30*/  S2R R5, SR_LANEID ;  /* 0x0000000000057919 */ /* 0x024ea20000000000 */
[----:B------:R-:W-:Y:S05]  /*0f40*/  WARPSYNC.ALL ;  /* 0x0000000000007948 */ /* 0x000fea0003800000 */
[----:B------:R-:W-:Y:S01]  /*0f50*/  NOP ;  /* 0x0000000000007918 */ /* 0x000fe20000000000 */
[----:B--2---:R-:W-:-:S05]  /*0f60*/  IMAD.SHL.U32 R9, R5, 0x4, RZ ;  /* 0x0000000405097824 */ /* 0x004fca00078e00ff */
[----:B------:R-:W2:Y:S01]  /*0f70*/  LDS R5, [R9+UR8] ;  /* 0x0000000809057984 */ /* 0x000ea20008000800 */
[----:B----4-:R-:W-:-:S05]  /*0f80*/  IADD3 R6, P1, PT, R9, UR16, RZ ;  /* 0x0000001009067c10 */ /* 0x010fca000ff3e0ff */
[----:B------:R-:W-:-:S05]  /*0f90*/  IMAD.X R7, RZ, RZ, UR17, P1 ;  /* 0x00000011ff077e24 */ /* 0x000fca00088e06ff */
[----:B--2---:R2:W4:Y:S01]  /*0fa0*/  ATOMG.E.EXCH.STRONG.GPU PT, RZ, [R6], R5 ;  /* 0x0000000506ff73a8 */ /* 0x00452200041ee100 */
[----:B------:R-:W-:-:S04]  /*0fb0*/  DEPBAR {5,4,3,2,1,0} ;  /* 0x0000003f0000791a */ /* 0x000fc80000000000 */
[----:B------:R-:W5:Y:S02]  /*0fc0*/  CCTL.E.C.LDCU.IV.DEEP [UR16] ;  /* 0x0000000010007540 */ /* 0x000f640009c08000 */
[----:B-----5:R2:W-:Y:S01]  /*0fd0*/  UTMACCTL.IV [UR16] ;  /* 0x00000000100079b9 */ /* 0x0205e20008000000 */
[----:B------:R-:W-:Y:S01]  /*0fe0*/  NOP ;  /* 0x0000000000007918 */ /* 0x000fe20000000000 */
.L_x_35:
[----:B------:R-:W-:Y:S05]  /*0ff0*/  @P0 BRA `(.L_x_36) ;  /* 0x00000000000c0947 */ /* 0x000fea0003800000 */
[----:B------:R0:W-:Y:S01]  /*1000*/  UTMACMDFLUSH ;  /* 0x00000000000079b7 */ /* 0x0001e20000000000 */
[----:B------:R-:W-:Y:S05]  /*1010*/  @P0 BRA `(.L_x_36) ;  /* 0x0000000000040947 */ /* 0x000fea0003800000 */
[----:B------:R-:W-:-:S04]  /*1020*/  DEPBAR.LE SB0, 0x0 ;  /* 0x000080000000791a */ /* 0x000fc80000000000 */
.L_x_36:
[----:B------:R-:W-:Y:S05]  /*1030*/  WARPSYNC.ALL ;  /* 0x0000000000007948 */ /* 0x000fea0003800000 */
[----:B------:R-:W-:Y:S01]  /*1040*/  NOP ;  /* 0x0000000000007918 */ /* 0x000fe20000000000 */
[----:B----4-:R-:W-:Y:S06]  /*1050*/  BAR.SYNC.DEFER_BLOCKING 0x0 ;  /* 0x0000000000007b1d */ /* 0x010fec0000010000 */
[----:B------:R-:W-:Y:S02]  /*1060*/  BSSY.RECONVERGENT B2, `(.L_x_37) ;  /* 0x000000b000027945 */ /* 0x000fe40003800200 */
[----:B------:R-:W-:Y:S06]  /*1070*/  BAR.SYNC.DEFER_BLOCKING 0x0 ;  /* 0x0000000000007b1d */ /* 0x000fec0000010000 */
[----:B------:R4:W-:Y:S01]  /*1080*/  @!P0 STS [R2], RZ ;  /* 0x000000ff02008388 */ /* 0x0009e20000000800 */
[----:B------:R-:W-:Y:S01]  /*1090*/  NOP ;  /* 0x0000000000007918 */ /* 0x000fe20000000000 */
[----:B------:R-:W-:Y:S05]  /*10a0*/  @P3 BRA `(.L_x_38) ;  /* 0x0000000000183947 */ /* 0x000fea0003800000 */
[----:B---34-:R-:W3:Y:S01]  /*10b0*/  LDS R2, [UR8+0x8] ;  /* 0x00000808ff027984 */ /* 0x018ee20008000800 */
[----:B--2---:R-:W2:Y:S01]  /*10c0*/  LDC.64 R6, c[0x0][0x390] ;  /* 0x0000e400ff067b82 */ /* 0x004ea20000000a00 */
[----:B-----5:R-:W-:Y:S02]  /*10d0*/  IMAD.MOV.U32 R5, RZ, RZ, 0x70 ;  /* 0x00000070ff057424 */ /* 0x020fe400078e00ff */
[----:B--2---:R2:W-:Y:S03]  /*10e0*/  STS.64 [UR8], R6 ;  /* 0x00000006ff007988 */ /* 0x0045e60008000a08 */
[----:B---3--:R-:W-:-:S05]  /*10f0*/  LOP3.LUT R2, R2, 0x10, R5, 0xd8, !PT ;  /* 0x0000001002027812 */ /* 0x008fca00078ed805 */
[----:B------:R2:W-:Y:S02]  /*1100*/  STS [UR8+0x8], R2 ;  /* 0x00000802ff007988 */ /* 0x0005e40008000808 */
.L_x_38:
[----:B--2---:R-:W-:Y:S05]  /*1110*/  BSYNC.RECONVERGENT B2 ;  /* 0x0000000000027941 */ /* 0x004fea0003800200 */
.L_x_37:
[----:B------:R-:W-:Y:S04]  /*1120*/  BSSY.RECONVERGENT B3, `(.L_x_39) ;  /* 0x0000033000037945 */ /* 0x000fe80003800200 */
[----:B------:R-:W-:Y:S04]  /*1130*/  BSSY.RELIABLE B2, `(.L_x_40) ;  /* 0x000002e000027945 */ /* 0x000fe80003800100 */
[----:B------:R-:W-:Y:S05]  /*1140*/  @P3 BRA `(.L_x_41) ;  /* 0x0000000000243947 */ /* 0x000fea0003800000 */
[----:B---34-:R-:W2:Y:S01]  /*1150*/  LDS R2, [UR8+0x34] ;  /* 0x00003408ff027984 */ /* 0x018ea20008000800 */
[----:B-----5:R-:W-:-:S05]  /*1160*/  IMAD.MOV.U32 R5, RZ, RZ, 0x3f000000 ;  /* 0x3f000000ff057424 */ /* 0x020fca00078e00ff */
[----:B--2---:R-:W-:-:S05]  /*1170*/  LOP3.LUT R2, R2, 0xff000000, R5, 0xb8, !PT ;  /* 0xff00000002027812 */ /* 0x004fca00078eb805 */
[----:B------:R2:W-:Y:S01]  /*1180*/  STS [UR8+0x34], R2 ;  /* 0x00003402ff007988 */ /* 0x0005e20008000808 */
[----:B------:R-:W-:Y:S05]  /*1190*/  @P3 BRA `(.L_x_42) ;  /* 0x0000000000183947 */ /* 0x000fea0003800000 */
[----:B--2---:R-:W2:Y:S01]  /*11a0*/  LDS R2, [UR8+0x38] ;  /* 0x00003808ff027984 */ /* 0x004ea20008000800 */
[----:B------:R-:W-:-:S05]  /*11b0*/  IMAD.MOV.U32 R5, RZ, RZ, 0x3f ;  /* 0x0000003fff057424 */ /* 0x000fca00078e00ff */
[----:B--2---:R-:W-:-:S05]  /*11c0*/  LOP3.LUT R2, R2, 0xff, R5, 0xb8, !PT ;  /* 0x000000ff02027812 */ /* 0x004fca00078eb805 */
[----:B------:R2:W-:Y:S02]  /*11d0*/  STS [UR8+0x38], R2 ;  /* 0x00003802ff007988 */ /* 0x0005e40008000808 */
.L_x_41:
[----:B------:R-:W-:Y:S05]  /*11e0*/  @P3 BRA `(.L_x_43) ;  /* 0x00000000000c3947 */ /* 0x000fea0003800000 */
[----:B------:R2:W-:Y:S02]  /*11f0*/  STS [UR8+0x20], R4 ;  /* 0x00002004ff007988 */ /* 0x0005e40008000808 */
.L_x_42:
[----:B------:R-:W-:Y:S05]  /*1200*/  @P3 BRA `(.L_x_44) ;  /* 0x0000000000243947 */ /* 0x000fea0003800000 */
[----:B------:R2:W-:Y:S02]  /*1210*/  STS [UR8+0x24], R3 ;  /* 0x00002403ff007988 */ /* 0x0005e40008000808 */
.L_x_43:
[----:B------:R-:W-:Y:S05]  /*1220*/  @P3 BRA `(.L_x_45) ;  /* 0x00000000002c3947 */ /* 0x000fea0003800000 */
[----:B--234-:R-:W2:Y:S01]  /*1230*/  LDS R2, [UR8+0x1c] ;  /* 0x00001c08ff027984 */ /* 0x01cea20008000800 */
[----:B------:R-:W3:Y:S02]  /*1240*/  LDC.64 R6, c[0x0][0x3b8] ;  /* 0x0000ee00ff067b82 */ /* 0x000ee40000000a00 */
[--C-:B---3-5:R-:W-:Y:S02]  /*1250*/  SHF.R.U32.HI R5, RZ, 0x4, R7.reuse ;  /* 0x00000004ff057819 */ /* 0x128fe40000011607 */
[----:B------:R-:W-:-:S05]  /*1260*/  SHF.R.U64 R3, R6, 0x4, R7 ;  /* 0x0000000406037819 */ /* 0x000fca0000001207 */
[----:B------:R3:W-:Y:S01]  /*1270*/  STS [UR8+0xc], R3 ;  /* 0x00000c03ff007988 */ /* 0x0007e20008000808 */
[----:B--2---:R-:W-:-:S05]  /*1280*/  LOP3.LUT R2, R2, 0xf, R5, 0xb8, !PT ;  /* 0x0000000f02027812 */ /* 0x004fca00078eb805 */
[----:B------:R3:W-:Y:S02]  /*1290*/  STS [UR8+0x1c], R2 ;  /* 0x00001c02ff007988 */ /* 0x0007e40008000808 */
.L_x_44:
[----:B------:R-:W-:Y:S05]  /*12a0*/  @P3 BRA `(.L_x_46) ;  /* 0x00000000001c3947 */ /* 0x000fea0003800000 */
[----:B--234-:R-:W2:Y:S02]  /*12b0*/  LDS R2, [UR8+0x34] ;  /* 0x00003408ff027984 */ /* 0x01cea40008000800 */
[----:B--2---:R-:W-:-:S05]  /*12c0*/  LOP3.LUT R2, R2, 0x7, RZ, 0xb8, !PT ;  /* 0x0000000702027812 */ /* 0x004fca00078eb8ff */
[----:B------:R2:W-:Y:S02]  /*12d0*/  STS [UR8+0x34], R2 ;  /* 0x00003402ff007988 */ /* 0x0005e40008000808 */
.L_x_45:
[----:B------:R-:W-:Y:S05]  /*12e0*/  @P3 BRA `(.L_x_47) ;  /* 0x00000000001c3947 */ /* 0x000fea0003800000 */
[----:B--234-:R-:W2:Y:S02]  /*12f0*/  LDS R2, [UR8+0x34] ;  /* 0x00003408ff027984 */ /* 0x01cea40008000800 */
[----:B--2---:R-:W-:-:S05]  /*1300*/  LOP3.LUT R2, R2, 0x38, RZ, 0xb8, !PT ;  /* 0x0000003802027812 */ /* 0x004fca00078eb8ff */
[----:B------:R2:W-:Y:S02]  /*1310*/  STS [UR8+0x34], R2 ;  /* 0x00003402ff007988 */ /* 0x0005e40008000808 */
.L_x_46:
[----:B------:R-:W-:Y:S05]  /*1320*/  @P3 BRA `(.L_x_48) ;  /* 0x00000000001c3947 */ /* 0x000fea0003800000 */
[----:B--234-:R-:W2:Y:S02]  /*1330*/  LDS R2, [UR8+0x8] ;  /* 0x00000808ff027984 */ /* 0x01cea40008000800 */
[----:B--2---:R-:W-:-:S05]  /*1340*/  LOP3.LUT R2, R2, 0x780, RZ, 0xb8, !PT ;  /* 0x0000078002027812 */ /* 0x004fca00078eb8ff */
[----:B------:R2:W-:Y:S02]  /*1350*/  STS [UR8+0x8], R2 ;  /* 0x00000802ff007988 */ /* 0x0005e40008000808 */
.L_x_47:
[----:B------:R-:W-:Y:S05]  /*1360*/  @P3 BRA `(.L_x_49) ;  /* 0x0000000000283947 */ /* 0x000fea0003800000 */
[----:B--234-:R-:W2:Y:S02]  /*1370*/  LDS R2, [UR8+0x8] ;  /* 0x00000808ff027984 */ /* 0x01cea40008000800 */
[----:B--2---:R-:W-:-:S05]  /*1380*/  LOP3.LUT R2, R2, 0x1800, RZ, 0xb8, !PT ;  /* 0x0000180002027812 */ /* 0x004fca00078eb8ff */
[----:B------:R2:W-:Y:S02]  /*1390*/  STS [UR8+0x8], R2 ;  /* 0x00000802ff007988 */ /* 0x0005e40008000808 */
.L_x_48:
[----:B------:R-:W-:Y:S05]  /*13a0*/  @P3 BREAK.RELIABLE B2 ;  /* 0x0000000000023942 */ /* 0x000fea0003800100 */
[----:B------:R-:W-:Y:S05]  /*13b0*/  @P3 BRA `(.L_x_50) ;  /* 0x0000000000243947 */ /* 0x000fea0003800000 */
[----:B--234-:R-:W2:Y:S01]  /*13c0*/  LDS R2, [UR8+0x8] ;  /* 0x00000808ff027984 */ /* 0x01cea20008000800 */
[----:B------:R-:W-:-:S05]  /*13d0*/  IMAD.MOV.U32 R3, RZ, RZ, 0x6000 ;  /* 0x00006000ff037424 */ /* 0x000fca00078e00ff */
[----:B--2---:R-:W-:-:S04]  /*13e0*/  LOP3.LUT R2, R2, 0x4000, R3, 0xd8, !PT ;  /* 0x0000400002027812 */ /* 0x004fc800078ed803 */
[----:B------:R-:W-:-:S05]  /*13f0*/  LOP3.LUT R2, R2, 0x400000, RZ, 0xb8, !PT ;  /* 0x0040000002027812 */ /* 0x000fca00078eb8ff */
[----:B------:R2:W-:Y:S02]  /*1400*/  STS [UR8+0x8], R2 ;  /* 0x00000802ff007988 */ /* 0x0005e40008000808 */
.L_x_49:
[----:B------:R-:W-:Y:S05]  /*1410*/  BSYNC.RELIABLE B2 ;  /* 0x0000000000027941 */ /* 0x000fea0003800100 */
.L_x_40:
[----:B--234-:R-:W2:Y:S02]  /*1420*/  @!P3 LDS R2, [UR8+0x8] ;  /* 0x00000808ff02b984 */ /* 0x01cea40008000800 */
[----:B--2---:R-:W-:-:S05]  /*1430*/  @!P3 LOP3.LUT R2, R2, 0x8000, RZ, 0xb8, !PT ;  /* 0x000080000202b812 */ /* 0x004fca00078eb8ff */
[----:B------:R2:W-:Y:S02]  /*1440*/  @!P3 STS [UR8+0x8], R2 ;  /* 0x00000802ff00b988 */ /* 0x0005e40008000808 */
.L_x_50:
[----:B------:R-:W-:Y:S05]  /*1450*/  BSYNC.RECONVERGENT B3 ;  /* 0x0000000000037941 */ /* 0x000fea0003800200 */
.L_x_39:
[----:B------:R-:W-:Y:S05]  /*1460*/  WARPSYNC.ALL ;  /* 0x0000000000007948 */ /* 0x000fea0003800000 */
[----:B------:R-:W-:Y:S01]  /*1470*/  NOP ;  /* 0x0000000000007918 */ /* 0x000fe20000000000 */
[----:B------:R-:W-:-:S04]  /*1480*/  UIADD3 UR4, UPT, UPT, UR4, 0x100, URZ ;  /* 0x0000010004047890 */ /* 0x000fc8000fffe0ff */
[----:B------:R-:W-:-:S04]  /*1490*/  UIADD3 UR19, UP0, UPT, UR4, UR12, URZ ;  /* 0x0000000c04137290 */ /* 0x000fc8000ff1e0ff */
[----:B------:R-:W-:Y:S01]  /*14a0*/  ULEA.HI.X.SX32 UR24, UR4, UR13, 0x1, UP0 ;  /* 0x0000000d04187291 */ /* 0x000fe200080f0eff */
[----:B------:R-:W-:Y:S11]  /*14b0*/  @P0 BRA `(.L_x_51) ;  /* 0x0000000000380947 */ /* 0x000ff60003800000 */
[----:B--234-:R-:W2:Y:S01]  /*14c0*/  S2R R2, SR_LANEID ;  /* 0x0000000000027919 */ /* 0x01cea20000000000 */
[----:B------:R-:W-:Y:S05]  /*14d0*/  WARPSYNC.ALL ;  /* 0x0000000000007948 */ /* 0x000fea0003800000 */
[----:B------:R-:W-:Y:S01]  /*14e0*/  NOP ;  /* 0x0000000000007918 */ /* 0x000fe20000000000 */
[----:B--2---:R-:W-:-:S05]  /*14f0*/  IMAD.SHL.U32 R4, R2, 0x4, RZ ;  /* 0x0000000402047824 */ /* 0x004fca00078e00ff */
[----:B-----5:R-:W2:Y:S01]  /*1500*/  LDS R5, [R4+UR8] ;  /* 0x0000000804057984 */ /* 0x020ea20008000800 */
[----:B------:R-:W-:Y:S01]  /*1510*/  IADD3 R2, P1, PT, R4, UR19, RZ ;  /* 0x0000001304027c10 */ /* 0x000fe2000ff3e0ff */
[----:B------:R-:W-:-:S04]  /*1520*/  UMOV UR4, UR19 ;  /* 0x0000001300047c82 */ /* 0x000fc80008000000 */
[----:B------:R-:W-:Y:S01]  /*1530*/  IMAD.X R3, RZ, RZ, UR24, P1 ;  /* 0x00000018ff037e24 */ /* 0x000fe200088e06ff */
[----:B------:R-:W-:-:S04]  /*1540*/  UMOV UR5, UR24 ;  /* 0x0000001800057c82 */ /* 0x000fc80008000000 */
[----:B--2---:R2:W3:Y:S01]  /*1550*/  ATOMG.E.EXCH.STRONG.GPU PT, RZ, [R2], R5 ;  /* 0x0000000502ff73a8 */ /* 0x0044e200041ee100 */
[----:B------:R-:W-:-:S04]  /*1560*/  DEPBAR {5,4,3,2,1,0} ;  /* 0x0000003f0000791a */ /* 0x000fc80000000000 */
[----:B------:R-:W4:Y:S02]  /*1570*/  CCTL.E.C.LDCU.IV.DEEP [UR4] ;  /* 0x0000000004007540 */ /* 0x000f240009c08000 */
[----:B----4-:R2:W-:Y:S01]  /*1580*/  UTMACCTL.IV [UR4] ;  /* 0x00000000040079b9 */ /* 0x0105e20008000000 */
[----:B------:R-:W-:Y:S01]  /*1590*/  NOP ;  /* 0x0000000000007918 */ /* 0x000fe20000000000 */
.L_x_51:
[----:B------:R-:W-:Y:S05]  /*15a0*/  @P0 BRA `(.L_x_52) ;  /* 0x00000000000c0947 */ /* 0x000fea0003800000 */
[----:B------:R0:W-:Y:S01]  /*15b0*/  UTMACMDFLUSH ;  /* 0x00000000000079b7 */ /* 0x0001e20000000000 */
[----:B------:R-:W-:Y:S05]  /*15c0*/  @P0 BRA `(.L_x_52) ;  /* 0x0000000000040947 */ /* 0x000fea0003800000 */
[----:B------:R-:W-:-:S04]  /*15d0*/  DEPBAR.LE SB0, 0x0 ;  /* 0x000080000000791a */ /* 0x000fc80000000000 */
.L_x_52:
[----:B------:R-:W-:Y:S05]  /*15e0*/  WARPSYNC.ALL ;  /* 0x0000000000007948 */ /* 0x000fea0003800000 */
[----:B------:R-:W-:Y:S01]  /*15f0*/  NOP ;  /* 0x0000000000007918 */ /* 0x000fe20000000000 */
[----:B---3--:R-:W-:Y:S01]  /*1600*/  BAR.SYNC.DEFER_BLOCKING 0x0 ;  /* 0x0000000000007b1d */ /* 0x008fe20000010000 */
[----:B------:R-:W-:Y:S01]  /*1610*/  ISETP.GE.AND P0, PT, R8, 0x1, PT ;  /* 0x000000010800780c */ /* 0x000fe20003f06270 */
[----:B------:R-:W-:Y:S01]  /*1620*/  USHF.L.U32 UR11, UR11, 0x6, URZ ;  /* 0x000000060b0b7899 */ /* 0x000fe200080006ff */
[----:B--2-4-:R-:W-:Y:S01]  /*1630*/  SHF.R.U32.HI R2, RZ, 0x5, R0 ;  /* 0x00000005ff027819 */ /* 0x014fe20000011600 */
[----:B------:R-:W-:-:S02]  /*1640*/  USHF.L.U32 UR22, UR9, 0x6, URZ ;  /* 0x0000000609167899 */ /* 0x000fc400080006ff */
[----:B------:R-:W-:Y:S01]  /*1650*/  VOTEU.ALL UP0, P3 ;  /* 0x0000000000ff7886 */ /* 0x000fe20001800000 */
[----:B------:R-:W-:Y:S01]  /*1660*/  UMOV UR4, 0x1 ;  /* 0x0000000100047882 */ /* 0x000fe20000000000 */
[----:B------:R-:W-:Y:S01]  /*1670*/  VOTEU.ALL UP1, P3 ;  /* 0x0000000000ff7886 */ /* 0x000fe20001820000 */
[----:B------:R-:W-:Y:S02]  /*1680*/  R2UR UR18, R2 ;  /* 0x00000000021272ca */ /* 0x000fe400000e0000 */
[----:B------:R-:W-:-:S04]  /*1690*/  @!UP0 UIADD3 UR12, UPT, UPT, -UR4, 0x100000, URZ ;  /* 0x00100000040c8890 */ /* 0x000fc8000fffe1ff */
[----:B------:R-:W-:Y:S02]  /*16a0*/  @!UP0 USHF.L.U32 UR13, UR12, 0xb, URZ ;  /* 0x0000000b0c0d8899 */ /* 0x000fe400080006ff */
[----:B------:R-:W-:Y:S02]  /*16b0*/  @!UP0 USHF.L.U32 UR12, UR12, 0x1, URZ ;  /* 0x000000010c0c8899 */ /* 0x000fe400080006ff */
[----:B------:R-:W-:-:S04]  /*16c0*/  @!UP0 UIADD3 UR4, UPT, UPT, -UR4, 0x100000, URZ ;  /* 0x0010000004048890 */ /* 0x000fc8000fffe1ff */
[----:B------:R-:W-:Y:S02]  /*16d0*/  @!UP0 USHF.L.U32 UR5, UR4, 0xb, URZ ;  /* 0x0000000b04058899 */ /* 0x000fe400080006ff */
[----:B------:R-:W-:Y:S01]  /*16e0*/  @!UP0 USHF.L.U32 UR4, UR4, 0x1, URZ ;  /* 0x0000000104048899 */ /* 0x000fe200080006ff */
[----:B------:R-:W-:Y:S01]  /*16f0*/  VOTEU.ALL UP0, P3 ;  /* 0x0000000000ff7886 */ /* 0x000fe20001800000 */
[----:B------:R-:W2:Y:S04]  /*1700*/  FENCE.VIEW.ASYNC.S ;  /* 0x00000000000073c6 */ /* 0x000ea80000000000 */
[----:B--2---:R2:W3:Y:S06]  /*1710*/  @!UP0 SYNCS.EXCH.64 URZ, [UR8+0x1000], UR12 ;  /* 0x0010000c08ff85b2 */ /* 0x0044ec0008000100 */
[----:B------:R2:W4:Y:S01]  /*1720*/  @!UP1 SYNCS.EXCH.64 URZ, [UR8+0x1010], UR4 ;  /* 0x0010100408ff95b2 */ /* 0x0005220008000100 */
[----:B------:R-:W-:Y:S05]  /*1730*/  @!P0 BRA `(.L_x_53) ;  /* 0x0000000400848947 */ /* 0x000fea0003800000 */
[----:B---34-:R-:W-:Y:S01]  /*1740*/  BAR.SYNC.DEFER_BLOCKING 0x0 ;  /* 0x0000000000007b1d */ /* 0x018fe20000010000 */
[----:B------:R-:W-:Y:S01]  /*1750*/  @!P3 IMAD.MOV.U32 R2, RZ, RZ, 0x1000 ;  /* 0x00001000ff02b424 */ /* 0x000fe200078e00ff */
[----:B------:R-:W-:Y:S02]  /*1760*/  ELECT P1, URZ, PT ;  /* 0x0000000000ff782f */ /* 0x000fe40003820000 */
[----:B------:R-:W-:Y:S02]  /*1770*/  ELECT P0, URZ, PT ;  /* 0x0000000000ff782f */ /* 0x000fe40003800000 */
[C---:B------:R-:W-:Y:S01]  /*1780*/  ISETP.LT.U32.AND P1, PT, R20.reuse, 0x20, P1 ;  /* 0x000000201400780c */ /* 0x040fe20000f21070 */
[----:B------:R-:W-:Y:S01]  /*1790*/  UIADD3 UR20, UPT, UPT, UR8, 0x800, URZ ;  /* 0x0000080008147890 */ /* 0x000fe2000fffe0ff */
[----:B------:R-:W-:Y:S01]  /*17a0*/  ISETP.LT.U32.AND P0, PT, R20, 0x20, P0 ;  /* 0x000000201400780c */ /* 0x000fe20000701070 */
[----:B--2---:R-:W-:Y:S02]  /*17b0*/  USHF.R.U32.HI UR12, URZ, 0x4, UR8 ;  /* 0x00000004ff0c7899 */ /* 0x004fe40008011608 */
[----:B------:R-:W-:-:S02]  /*17c0*/  USHF.R.U32.HI UR14, URZ, 0x4, UR20 ;  /* 0x00000004ff0e7899 */ /* 0x000fc40008011614 */
[----:B------:R-:W-:Y:S02]  /*17d0*/  USGXT.U32 UR12, UR12, 0xe ;  /* 0x0000000e0c0c789a */ /* 0x000fe40008000000 */
[----:B------:R-:W-:Y:S01]  /*17e0*/  USGXT.U32 UR14, UR14, 0xe ;  /* 0x0000000e0e0e789a */ /* 0x000fe20008000000 */
[----:B------:R-:W-:Y:S01]  /*17f0*/  UMOV UR13, 0xc0004010 ;  /* 0xc0004010000d7882 */ /* 0x000fe20000000000 */
[----:B------:R-:W-:Y:S02]  /*1800*/  UMOV UR15, 0x80004020 ;  /* 0x80004020000f7882 */ /* 0x000fe40000000000 */
[----:B------:R-:W-:Y:S01]  /*1810*/  VOTEU.ANY UP0, P1 ;  /* 0x0000000000ff7886 */ /* 0x000fe20000800100 */
[----:B------:R-:W-:Y:S01]  /*1820*/  VOTEU.ANY UP2, P1 ;  /* 0x0000000000ff7886 */ /* 0x000fe20000840100 */
[----:B------:R-:W-:Y:S01]  /*1830*/  VOTEU.ANY UP1, P0 ;  /* 0x0000000000ff7886 */ /* 0x000fe20000020100 */
[----:B------:R-:W-:Y:S01]  /*1840*/  VOTEU.ANY UP3, P0 ;  /* 0x0000000000ff7886 */ /* 0x000fe20000060100 */
[----:B------:R2:W-:Y:S01]  /*1850*/  @!P3 SYNCS.ARRIVE.TRANS64 RZ, [UR8+0x1000], R2 ;  /* 0x00100002ffffb9a7 */ /* 0x0005e20008000008 */
[----:B------:R3:W-:Y:S06]  /*1860*/  MEMBAR.ALL.CTA ;  /* 0x0000000000007992 */ /* 0x0007ec0000008000 */
[----:B---3--:R-:W3:Y:S01]  /*1870*/  FENCE.VIEW.ASYNC.S ;  /* 0x00000000000073c6 */ /* 0x008ee20000000000 */
[----:B------:R-:W-:Y:S01]  /*1880*/  @UP0 UIADD3 UR9, UPT, UPT, UR8, 0x1000, URZ ;  /* 0x0000100008090890 */ /* 0x000fe2000fffe0ff */
[----:B------:R-:W-:Y:S01]  /*1890*/  @UP0 UMOV UR10, URZ ;  /* 0x000000ff000a0c82 */ /* 0x000fe20008000000 */
[----:B------:R-:W-:Y:S01]  /*18a0*/  @UP1 UIADD3 UR21, UPT, UPT, UR8, 0x1000, URZ ;  /* 0x0000100008151890 */ /* 0x000fe2000fffe0ff */
[----:B------:R-:W-:Y:S01]  /*18b0*/  @UP1 UMOV UR23, URZ ;  /* 0x000000ff00171c82 */ /* 0x000fe20008000000 */
[----:B------:R-:W-:Y:S01]  /*18c0*/  UISETP.NE.U32.AND UP0, UPT, UR18, URZ, UPT ;  /* 0x000000ff1200728c */ /* 0x000fe2000bf05070 */
[----:B---3--:R-:W-:Y:S06]  /*18d0*/  BAR.SYNC.DEFER_BLOCKING 0x0 ;  /* 0x0000000000007b1d */ /* 0x008fec0000010000 */
[----:B------:R2:W-:Y:S02]  /*18e0*/  @UP2 UTMALDG.2D [UR8], [UR6] ;  /* 0x00000008060025b4 */ /* 0x0005e40008008000 */
[----:B------:R-:W-:Y:S06]  /*18f0*/  BAR.SYNC.DEFER_BLOCKING 0x0 ;  /* 0x0000000000007b1d */ /* 0x000fec0000010000 */
[----:B------:R2:W-:Y:S02]  /*1900*/  @UP3 UTMALDG.2D [UR20], [UR16] ;  /* 0x00000014100035b4 */ /* 0x0005e40008008000 */
[----:B------:R-:W-:Y:S06]  /*1910*/  BAR.SYNC.DEFER_BLOCKING 0x0 ;  /* 0x0000000000007b1d */ /* 0x000fec0000010000 */
[----:B------:R-:W3:Y:S02]  /*1920*/  SYNCS.PHASECHK.TRANS64.TRYWAIT P0, [UR8+0x1000], RZ ;  /* 0x001000ffff0075a7 */ /* 0x000ee40008001108 */
[----:B--23--:R-:W-:Y:S05]  /*1930*/  @!P0 BRA `(.L_x_54) ;  /* 0x0000000800788947 */ /* 0x00cfea0003800000 */
.L_x_66:
[----:B------:R-:W-:Y:S05]  /*1940*/  BRA.U UP0, `(.L_x_55) ;  /* 0x0000000100107547 */ /* 0x000fea000b800000 */
[----:B------:R-:W-:Y:S01]  /*1950*/  UMOV UR4, 0x0 ;  /* 0x0000000000047882 */ /* 0x000fe20000000000 */
[----:B------:R-:W-:Y:S02]  /*1960*/  UMOV UR5, 0x4110010 ;  /* 0x0411001000057882 */ /* 0x000fe40000000000 */
[----:B------:R2:W-:Y:S01]  /*1970*/  UTCQMMA gdesc[UR12], gdesc[UR14], tmem[UR25], tmem[UR4], idesc[UR5], !UPT ;  /* 0x00ff040e0c0075ea */ /* 0x0005e2000f800319 */
[----:B------:R-:W-:Y:S02]  /*1980*/  NOP ;  /* 0x0000000000007918 */ /* 0x000fe40000000000 */
.L_x_55:
[----:B------:R-:W-:Y:S01]  /*1990*/  ELECT P0, URZ, PT ;  /* 0x0000000000ff782f */ /* 0x000fe20003800000 */
[----:B--2---:R-:W-:-:S03]  /*19a0*/  UIADD3 UR4, UPT, UPT, UR8, 0x1010, URZ ;  /* 0x0000101008047890 */ /* 0x004fc6000fffe0ff */
[----:B------:R-:W-:Y:S01]  /*19b0*/  ISETP.LT.U32.AND P0, PT, R20, 0x20, P0 ;  /* 0x000000201400780c */ /* 0x000fe20000701070 */
[----:B------:R-:W-:-:S12]  /*19c0*/  UMOV UR5, URZ ;  /* 0x000000ff00057c82 */ /* 0x000fd80008000000 */
[----:B------:R-:W-:Y:S01]  /*19d0*/  VOTEU.ANY UP0, P0 ;  /* 0x0000000000ff7886 */ /* 0x000fe20000000100 */
[----:B------:R-:W-:Y:S01]  /*19e0*/  VOTEU.ANY UP1, P0 ;  /* 0x0000000000ff7886 */ /* 0x000fe20000020100 */
[----:B------:R-:W-:-:S03]  /*19f0*/  ISETP.GE.U32.AND P0, PT, R8, 0x21, PT ;  /* 0x000000210800780c */ /* 0x000fc60003f06070 */
[----:B------:R-:W-:Y:S02]  /*1a00*/  @UP0 UMOV UR9, UR4 ;  /* 0x0000000400090c82 */ /* 0x000fe40008000000 */
[----:B------:R2:W-:Y:S01]  /*1a10*/  @UP1 UTCBAR [UR9], URZ ;  /* 0x000000ff090013e9 */ /* 0x0005e200080000ff */
[----:B------:R-:W-:Y:S06]  /*1a20*/  BAR.SYNC.DEFER_BLOCKING 0x0 ;  /* 0x0000000000007b1d */ /* 0x000fec0000010000 */
[----:B------:R-:W3:Y:S02]  /*1a30*/  SYNCS.PHASECHK.TRANS64.TRYWAIT P1, [UR8+0x1010], RZ ;  /* 0x001010ffff0075a7 */ /* 0x000ee40008021108 */
[----:B--23--:R-:W-:Y:S05]  /*1a40*/  @!P1 BRA `(.L_x_56) ;  /* 0x0000000800409947 */ /* 0x00cfea0003800000 */
.L_x_67:
[----:B------:R-:W-:Y:S05]  /*1a50*/  @!P0 BRA `(.L_x_53) ;  /* 0x0000000000bc8947 */ /* 0x000fea0003800000 */
[----:B------:R-:W-:Y:S01]  /*1a60*/  IMAD.MOV.U32 R2, RZ, RZ, 0x1 ;  /* 0x00000001ff027424 */ /* 0x000fe200078e00ff */
[----:B------:R-:W2:Y:S01]  /*1a70*/  LDCU UR26, c[0x0][0x3a0] ;  /* 0x00007400ff1a77ac */ /* 0x000ea20008000800 */
[----:B------:R-:W-:-:S05]  /*1a80*/  UMOV UR10, 0x20 ;  /* 0x00000020000a7882 */ /* 0x000fca0000000000 */
.L_x_60:
[----:B------:R-:W-:Y:S01]  /*1a90*/  BAR.SYNC.DEFER_BLOCKING 0x0 ;  /* 0x0000000000007b1d */ /* 0x000fe20000010000 */
[----:B------:R-:W-:Y:S01]  /*1aa0*/  @!P3 IMAD.MOV.U32 R3, RZ, RZ, 0x1000 ;  /* 0x00001000ff03b424 */ /* 0x000fe200078e00ff */
[----:B------:R-:W-:Y:S02]  /*1ab0*/  ELECT P1, URZ, PT ;  /* 0x0000000000ff782f */ /* 0x000fe40003820000 */
[----:B------:R-:W-:Y:S02]  /*1ac0*/  ELECT P0, URZ, PT ;  /* 0x0000000000ff782f */ /* 0x000fe40003800000 */
[C---:B------:R-:W-:Y:S01]  /*1ad0*/  ISETP.LT.U32.AND P1, PT, R20.reuse, 0x20, P1 ;  /* 0x000000201400780c */ /* 0x040fe20000f21070 */
[----:B------:R-:W-:Y:S01]  /*1ae0*/  UMOV UR23, UR10 ;  /* 0x0000000a00177c82 */ /* 0x000fe20008000000 */
[----:B------:R-:W-:-:S11]  /*1af0*/  ISETP.LT.U32.AND P0, PT, R20, 0x20, P0 ;  /* 0x000000201400780c */ /* 0x000fd60000701070 */
[----:B------:R-:W-:Y:S02]  /*1b00*/  VOTEU.ANY UP0, P1 ;  /* 0x0000000000ff7886 */ /* 0x000fe40000800100 */
[----:B------:R-:W-:Y:S01]  /*1b10*/  VOTEU.ANY UP1, P0 ;  /* 0x0000000000ff7886 */ /* 0x000fe20000020100 */
[----:B------:R3:W-:Y:S01]  /*1b20*/  @!P3 SYNCS.ARRIVE.TRANS64 RZ, [UR8+0x1000], R3 ;  /* 0x00100003ffffb9a7 */ /* 0x0007e20008000008 */
[----:B------:R4:W-:Y:S06]  /*1b30*/  MEMBAR.ALL.CTA ;  /* 0x0000000000007992 */ /* 0x0009ec0000008000 */
[----:B----4-:R-:W4:Y:S01]  /*1b40*/  FENCE.VIEW.ASYNC.S ;  /* 0x00000000000073c6 */ /* 0x010f220000000000 */
[----:B------:R-:W-:Y:S01]  /*1b50*/  @UP0 UIADD3 UR9, UPT, UPT, UR8, 0x1000, URZ ;  /* 0x0000100008090890 */ /* 0x000fe2000fffe0ff */
[----:B----4-:R-:W-:Y:S01]  /*1b60*/  VOTEU.ANY UP0, P1 ;  /* 0x0000000000ff7886 */ /* 0x010fe20000800100 */
[----:B------:R-:W-:-:S02]  /*1b70*/  @UP1 UIADD3 UR20, UPT, UPT, UR8, 0x800, URZ ;  /* 0x0000080008141890 */ /* 0x000fc4000fffe0ff */
[----:B------:R-:W-:Y:S01]  /*1b80*/  @UP1 UIADD3 UR21, UPT, UPT, UR8, 0x1000, URZ ;  /* 0x0000100008151890 */ /* 0x000fe2000fffe0ff */
[----:B---3--:R-:W-:Y:S01]  /*1b90*/  IMAD.U32 R3, R2, -0x80000000, RZ ;  /* 0x8000000002037824 */ /* 0x008fe200078e00ff */
[----:B------:R-:W-:Y:S01]  /*1ba0*/  VOTEU.ANY UP1, P0 ;  /* 0x0000000000ff7886 */ /* 0x000fe20000020100 */
[----:B------:R-:W-:Y:S06]  /*1bb0*/  BAR.SYNC.DEFER_BLOCKING 0x0 ;  /* 0x0000000000007b1d */ /* 0x000fec0000010000 */
[----:B------:R3:W-:Y:S01]  /*1bc0*/  @UP0 UTMALDG.2D [UR8], [UR6] ;  /* 0x00000008060005b4 */ /* 0x0007e20008008000 */
[----:B------:R-:W-:Y:S01]  /*1bd0*/  UISETP.NE.U32.AND UP0, UPT, UR18, URZ, UPT ;  /* 0x000000ff1200728c */ /* 0x000fe2000bf05070 */
[----:B------:R-:W-:Y:S06]  /*1be0*/  BAR.SYNC.DEFER_BLOCKING 0x0 ;  /* 0x0000000000007b1d */ /* 0x000fec0000010000 */
[----:B------:R3:W-:Y:S02]  /*1bf0*/  @UP1 UTMALDG.2D [UR20], [UR16] ;  /* 0x00000014100015b4 */ /* 0x0007e40008008000 */
[----:B------:R-:W-:Y:S06]  /*1c00*/  BAR.SYNC.DEFER_BLOCKING 0x0 ;  /* 0x0000000000007b1d */ /* 0x000fec0000010000 */
[----:B------:R-:W4:Y:S02]  /*1c10*/  SYNCS.PHASECHK.TRANS64.TRYWAIT P0, [UR8+0x1000], R3 ;  /* 0x00100003ff0075a7 */ /* 0x000f240008001108 */
[----:B---34-:R-:W-:Y:S05]  /*1c20*/  @!P0 BRA `(.L_x_57) ;  /* 0x0000000400d48947 */ /* 0x018fea0003800000 */
.L_x_68:
[----:B------:R-:W-:Y:S05]  /*1c30*/  BRA.U UP0, `(.L_x_58) ;  /* 0x0000000100107547 */ /* 0x000fea000b800000 */
[----:B------:R-:W-:Y:S01]  /*1c40*/  UMOV UR20, 0x0 ;  /* 0x0000000000147882 */ /* 0x000fe20000000000 */
[----:B------:R-:W-:Y:S02]  /*1c50*/  UMOV UR21, 0x4110010 ;  /* 0x0411001000157882 */ /* 0x000fe40000000000 */
[----:B------:R3:W-:Y:S01]  /*1c60*/  UTCQMMA gdesc[UR12], gdesc[UR14], tmem[UR25], tmem[UR20], idesc[UR21], UPT ;  /* 0x00ff140e0c0075ea */ /* 0x0007e2000b800319 */
[----:B------:R-:W-:Y:S02]  /*1c70*/  NOP ;  /* 0x0000000000007918 */ /* 0x000fe40000000000 */
.L_x_58:
[----:B------:R-:W-:-:S04]  /*1c80*/  ELECT P0, URZ, PT ;  /* 0x0000000000ff782f */ /* 0x000fc80003800000 */
[----:B------:R-:W-:-:S13]  /*1c90*/  ISETP.LT.U32.AND P0, PT, R20, 0x20, P0 ;  /* 0x000000201400780c */ /* 0x000fda0000701070 */
[----:B------:R-:W-:Y:S01]  /*1ca0*/  VOTEU.ANY UP0, P0 ;  /* 0x0000000000ff7886 */ /* 0x000fe20000000100 */
[----:B------:R-:W-:-:S04]  /*1cb0*/  VOTEU.ANY UP1, P0 ;  /* 0x0000000000ff7886 */ /* 0x000fc80000020100 */
[----:B------:R-:W-:Y:S02]  /*1cc0*/  @UP0 UMOV UR9, UR4 ;  /* 0x0000000400090c82 */ /* 0x000fe40008000000 */
[----:B------:R4:W-:Y:S01]  /*1cd0*/  @UP1 UTCBAR [UR9], URZ ;  /* 0x000000ff090013e9 */ /* 0x0009e200080000ff */
[----:B------:R-:W-:Y:S06]  /*1ce0*/  BAR.SYNC.DEFER_BLOCKING 0x0 ;  /* 0x0000000000007b1d */ /* 0x000fec0000010000 */
[----:B------:R-:W3:Y:S02]  /*1cf0*/  SYNCS.PHASECHK.TRANS64.TRYWAIT P0, [UR8+0x1010], R3 ;  /* 0x00101003ff0075a7 */ /* 0x000ee40008001108 */
[----:B---34-:R-:W-:Y:S05]  /*1d00*/  @!P0 BRA `(.L_x_59) ;  /* 0x0000000400a88947 */ /* 0x018fea0003800000 */
.L_x_69:
[----:B------:R-:W-:Y:S01]  /*1d10*/  UIADD3 UR10, UPT, UPT, UR10, 0x20, URZ ;  /* 0x000000200a0a7890 */ /* 0x000fe2000fffe0ff */
[----:B------:R-:W-:-:S03]  /*1d20*/  LOP3.LUT R2, R2, 0x1, RZ, 0x3c, !PT ;  /* 0x0000000102027812 */ /* 0x000fc600078e3cff */
[----:B--2---:R-:W-:-:S09]  /*1d30*/  UISETP.GE.AND UP0, UPT, UR10, UR26, UPT ;  /* 0x0000001a0a00728c */ /* 0x004fd2000bf06270 */
[----:B------:R-:W-:Y:S05]  /*1d40*/  BRA.U !UP0, `(.L_x_60) ;  /* 0xfffffffd08507547 */ /* 0x000fea000b83ffff */
.L_x_53:
[----:B---34-:R-:W-:Y:S06]  /*1d50*/  BAR.SYNC.DEFER_BLOCKING 0x0 ;  /* 0x0000000000007b1d */ /* 0x018fec0000010000 */
[----:B------:R-:W-:Y:S04]  /*1d60*/  BSSY.RECONVERGENT B3, `(.L_x_61) ;  /* 0x0000004000037945 */ /* 0x000fe80003800200 */
[----:B------:R-:W-:Y:S05]  /*1d70*/  @P3 BRA `(.L_x_62) ;  /* 0x0000000000083947 */ /* 0x000fea0003800000 */
[----:B------:R-:W3:Y:S02]  /*1d80*/  SYNCS.CCTL.IV [UR8+0x1000] ;  /* 0x00100000ff0079b1 */ /* 0x000ee40008000008 */
[----:B---3--:R-:W3:Y:S02]  /*1d90*/  SYNCS.CCTL.IV [UR8+0x1010] ;  /* 0x00101000ff0079b1 */ /* 0x008ee40008000008 */
.L_x_62:
[----:B--2---:R-:W-:Y:S05]  /*1da0*/  BSYNC.RECONVERGENT B3 ;  /* 0x0000000000037941 */ /* 0x004fea0003800200 */
.L_x_61:
[----:B------:R-:W-:Y:S01]  /*1db0*/  USHF.L.U32 UR4, UR18, 0x15, URZ ;  /* 0x0000001512047899 */ /* 0x000fe200080006ff */
[----:B------:R-:W-:Y:S01]  /*1dc0*/  SHF.R.U32.HI R21, RZ, 0x2, R0 ;  /* 0x00000002ff157819 */ /* 0x000fe20000011600 */
[----:B------:R-:W-:Y:S01]  /*1dd0*/  USHF.L.U32 UR18, UR18, 0x3, URZ ;  /* 0x0000000312127899 */ /* 0x000fe200080006ff */
[C---:B------:R-:W-:Y:S01]  /*1de0*/  IMAD.SHL.U32 R2, R0.reuse, 0x20, RZ ;  /* 0x0000002000027824 */ /* 0x040fe200078e00ff */
[----:B------:R-:W-:Y:S01]  /*1df0*/  ULOP3.LUT UR4, UR4, 0x600000, URZ, 0xc0, !UPT ;  /* 0x0060000004047892 */ /* 0x000fe2000f8ec0ff */
[----:B------:R-:W-:Y:S01]  /*1e00*/  LOP3.LUT R21, R21, 0x20, RZ, 0xc0, !PT ;  /* 0x0000002015157812 */ /* 0x000fe200078ec0ff */
[----:B------:R-:W-:Y:S01]  /*1e10*/  ULOP3.LUT UR18, UR18, 0x20, URZ, 0xc0, !UPT ;  /* 0x0000002012127892 */ /* 0x000fe2000f8ec0ff */
[----:B------:R-:W-:Y:S01]  /*1e20*/  IMAD.SHL.U32 R3, R0, 0x8, RZ ;  /* 0x0000000800037824 */ /* 0x000fe200078e00ff */
[----:B------:R-:W-:Y:S02]  /*1e30*/  LOP3.LUT R2, R2, 0xc00, RZ, 0xc0, !PT ;  /* 0x00000c0002027812 */ /* 0x000fe400078ec0ff */
[----:B------:R-:W-:-:S02]  /*1e40*/  ELECT P0, URZ, PT ;  /* 0x0000000000ff782f */ /* 0x000fc40003800000 */
[----:B------:R-:W-:Y:S01]  /*1e50*/  LOP3.LUT R21, R21, 0x10, R0, 0xf8, !PT ;  /* 0x0000001015157812 */ /* 0x000fe200078ef800 */
[----:B------:R-:W-:Y:S01]  /*1e60*/  UIADD3 UR4, UPT, UPT, UR18, UR4, UR25 ;  /* 0x0000000412047290 */ /* 0x000fe2000fffe019 */
[----:B------:R-:W-:Y:S01]  /*1e70*/  IMAD.SHL.U32 R0, R0, 0x40, RZ ;  /* 0x0000004000007824 */ /* 0x000fe200078e00ff */
[----:B------:R-:W-:Y:S01]  /*1e80*/  LOP3.LUT R2, R2, 0x30, R3, 0xf8, !PT ;  /* 0x0000003002027812 */ /* 0x000fe200078ef803 */
[----:B------:R-:W-:Y:S01]  /*1e90*/  UMOV UR9, UR22 ;  /* 0x0000001600097c82 */ /* 0x000fe20008000000 */
[----:B------:R-:W-:Y:S01]  /*1ea0*/  ISETP.LT.U32.AND P0, PT, R20, 0x20, P0 ;  /* 0x000000201400780c */ /* 0x000fe20000701070 */
[----:B------:R-:W-:Y:S01]  /*1eb0*/  UMOV UR10, UR11 ;  /* 0x0000000b000a7c82 */ /* 0x000fe20008000000 */
[----:B------:R-:W-:Y:S02]  /*1ec0*/  LOP3.LUT R21, R2, R21, RZ, 0x3c, !PT ;  /* 0x0000001502157212 */ /* 0x000fe400078e3cff */
[----:B------:R-:W-:Y:S01]  /*1ed0*/  LOP3.LUT R0, R0, 0x3c0, RZ, 0xc0, !PT ;  /* 0x000003c000007812 */ /* 0x000fe200078ec0ff */
[----:B-----5:R-:W-:Y:S01]  /*1ee0*/  LDTM.16dp32bit_t0_t15.x16 R4, tmem[UR4] ;  /* 0x00000004000479ee */ /* 0x020fe20008a00000 */
[----:B------:R-:W2:Y:S01]  /*1ef0*/  LDTM.16dp32bit_t16_t31.x16 R4, tmem[UR4+0x10] ;  /* 0x00001004000479ee */ /* 0x000ea20008a20000 */
[----:B------:R-:W-:Y:S01]  /*1f00*/  NOP ;  /* 0x0000000000007918 */ /* 0x000fe20000000000 */
[----:B------:R-:W-:-:S05]  /*1f10*/  IADD3 R0, PT, PT, R21, UR8, R0 ;  /* 0x0000000815007c10 */ /* 0x000fca000fffe000 */
[----:B--2---:R-:W-:Y:S01]  /*1f20*/  VOTEU.ANY UP0, P0 ;  /* 0x0000000000ff7886 */ /* 0x004fe20000000100 */
[----:B------:R-:W-:-:S04]  /*1f30*/  VOTEU.ANY UP1, P0 ;  /* 0x0000000000ff7886 */ /* 0x000fc80000020100 */
[----:B------:R-:W-:Y:S01]  /*1f40*/  @UP0 UMOV UR4, UR19 ;  /* 0x0000001300040c82 */ /* 0x000fe20008000000 */
[----:B------:R-:W-:Y:S01]  /*1f50*/  @UP0 UMOV UR5, UR24 ;  /* 0x0000001800050c82 */ /* 0x000fe20008000000 */
[----:B------:R-:W-:Y:S02]  /*1f60*/  F2FP.SATFINITE.E4M3.F32.PACK_AB_MERGE_C R6, R7, R6, RZ ;  /* 0x000000060706723e */ /* 0x000fe400048070ff */
[----:B------:R-:W-:Y:S02]  /*1f70*/  F2FP.SATFINITE.E4M3.F32.PACK_AB_MERGE_C R10, R11, R10, RZ ;  /* 0x0000000a0b0a723e */ /* 0x000fe400048070ff */
[----:B------:R-:W-:Y:S02]  /*1f80*/  F2FP.SATFINITE.E4M3.F32.PACK_AB_MERGE_C R14, R15, R14, RZ ;  /* 0x0000000e0f0e723e */ /* 0x000fe400048070ff */
[----:B------:R-:W-:Y:S02]  /*1f90*/  F2FP.SATFINITE.E4M3.F32.PACK_AB_MERGE_C R18, R19, R18, RZ ;  /* 0x000000121312723e */ /* 0x000fe400048070ff */
[----:B------:R-:W-:-:S02]  /*1fa0*/  F2FP.SATFINITE.E4M3.F32.PACK_AB_MERGE_C R4, R5, R4, R6 ;  /* 0x000000040504723e */ /* 0x000fc40004807006 */
[----:B------:R-:W-:Y:S02]  /*1fb0*/  F2FP.SATFINITE.E4M3.F32.PACK_AB_MERGE_C R5, R9, R8, R10 ;  /* 0x000000080905723e */ /* 0x000fe4000480700a */
[----:B------:R-:W-:Y:S02]  /*1fc0*/  F2FP.SATFINITE.E4M3.F32.PACK_AB_MERGE_C R6, R13, R12, R14 ;  /* 0x0000000c0d06723e */ /* 0x000fe4000480700e */
[----:B------:R-:W-:-:S05]  /*1fd0*/  F2FP.SATFINITE.E4M3.F32.PACK_AB_MERGE_C R7, R17, R16, R18 ;  /* 0x000000101107723e */ /* 0x000fca0004807012 */
[----:B---3--:R2:W-:Y:S01]  /*1fe0*/  STS.128 [R0], R4 ;  /* 0x0000000400007388 */ /* 0x0085e20000000c00 */
[----:B------:R3:W-:Y:S06]  /*1ff0*/  MEMBAR.ALL.CTA ;  /* 0x0000000000007992 */ /* 0x0007ec0000008000 */
[----:B---3--:R-:W3:Y:S02]  /*2000*/  FENCE.VIEW.ASYNC.S ;  /* 0x00000000000073c6 */ /* 0x008ee40000000000 */
[----:B---3--:R-:W-:Y:S06]  /*2010*/  BAR.SYNC.DEFER_BLOCKING 0x0 ;  /* 0x0000000000007b1d */ /* 0x008fec0000010000 */
[----:B------:R2:W-:Y:S01]  /*2020*/  @UP1 UTMASTG.2D [UR8], [UR4] ;  /* 0x00000008040013b5 */ /* 0x0005e20008008000 */
[----:B------:R0:W-:Y:S01]  /*2030*/  UTMACMDFLUSH ;  /* 0x00000000000079b7 */ /* 0x0001e20000000000 */
[----:B------:R-:W-:-:S04]  /*2040*/  DEPBAR.LE SB0, 0x0 ;  /* 0x000080000000791a */ /* 0x000fc80000000000 */
[----:B------:R-:W-:Y:S08]  /*2050*/  BAR.SYNC.DEFER_BLOCKING 0x0 ;  /* 0x0000000000007b1d */ /* 0x000ff00000010000 */
[----:B------:R-:W-:Y:S06]  /*2060*/  BAR.SYNC.DEFER_BLOCKING 0x0 ;  /* 0x0000000000007b1d */ /* 0x000fec0000010000 */
[----:B--2---:R-:W-:Y:S05]  /*2070*/  @P2 BRA `(.L_x_63) ;  /* 0x0000000000a02947 */ /* 0x004fea0003800000 */
[----:B------:R-:W2:Y:S01]  /*2080*/  S2UR UR5, SR_CgaCtaId ;  /* 0x00000000000579c3 */ /* 0x000ea20000008800 */
[----:B------:R-:W-:Y:S01]  /*2090*/  NOP ;  /* 0x0000000000007918 */ /* 0x000fe20000000000 */
[----:B------:R-:W-:Y:S01]  /*20a0*/  UMOV UR4, 0x50 ;  /* 0x0000005000047882 */ /* 0x000fe20000000000 */
[----:B------:R-:W-:Y:S02]  /*20b0*/  IMAD.U32 R0, RZ, RZ, UR25 ;  /* 0x00000019ff007e24 */ /* 0x000fe4000f8e00ff */
[----:B------:R-:W-:Y:S02]  /*20c0*/  IMAD.MOV.U32 R3, RZ, RZ, 0x3 ;  /* 0x00000003ff037424 */ /* 0x000fe400078e00ff */
[----:B------:R-:W-:Y:S01]  /*20d0*/  IMAD.MOV.U32 R7, RZ, RZ, 0x1 ;  /* 0x00000001ff077424 */ /* 0x000fe200078e00ff */
[----:B------:R-:W-:-:S04]  /*20e0*/  LOP3.LUT R0, R0, 0xffff, RZ, 0xc0, !PT ;  /* 0x0000ffff00007812 */ /* 0x000fc800078ec0ff */
[----:B------:R-:W-:-:S05]  /*20f0*/  SHF.R.U32.HI R0, RZ, 0x5, R0 ;  /* 0x00000005ff007819 */ /* 0x000fca0000011600 */
[----:B------:R-:W-:Y:S01]  /*2100*/  VIADD R2, R0, 0x10 ;  /* 0x0000001000027836 */ /* 0x000fe20000000000 */
[----:B------:R-:W-:Y:S01]  /*2110*/  SHF.L.U32 R0, R3, R0, RZ ;  /* 0x0000000003007219 */ /* 0x000fe200000006ff */
[----:B--2---:R-:W-:-:S03]  /*2120*/  ULEA UR6, UR5, UR4, 0x18 ;  /* 0x0000000405067291 */ /* 0x004fc6000f8ec0ff */
[----:B------:R-:W-:-:S04]  /*2130*/  SHF.L.U32 R3, R7, R2, RZ ;  /* 0x0000000207037219 */ /* 0x000fc800000006ff */
[----:B------:R-:W-:Y:S02]  /*2140*/  LOP3.LUT R0, R3, R0, RZ, 0xfc, !PT ;  /* 0x0000000003007212 */ /* 0x000fe400078efcff */
[----:B------:R-:W2:Y:S02]  /*2150*/  LDS R5, [UR6] ;  /* 0x00000006ff057984 */ /* 0x000ea40008000800 */
[C---:B------:R-:W-:Y:S02]  /*2160*/  LOP3.LUT R2, R0.reuse, 0xffff, RZ, 0xc0, !PT ;  /* 0x0000ffff00027812 */ /* 0x040fe400078ec0ff */
[----:B--2---:R-:W-:-:S04]  /*2170*/  LOP3.LUT R3, R0, 0xffff, R5, 0x80, !PT ;  /* 0x0000ffff00037812 */ /* 0x004fc800078e8005 */
[----:B------:R-:W-:-:S13]  /*2180*/  ISETP.NE.AND P0, PT, R3, R2, PT ;  /* 0x000000020300720c */ /* 0x000fda0003f05270 */
[----:B------:R-:W-:Y:S05]  /*2190*/  @P0 BRA `(.L_x_64) ;  /* 0x0000000000500947 */ /* 0x000fea0003800000 */
[----:B------:R-:W-:Y:S02]  /*21a0*/  SHF.R.U32.HI R5, RZ, 0x10, R5 ;  /* 0x00000010ff057819 */ /* 0x000fe40000011605 */
[----:B------:R-:W-:-:S04]  /*21b0*/  SHF.R.U32.HI R2, RZ, 0x10, R0 ;  /* 0x00000010ff027819 */ /* 0x000fc80000011600 */
[----:B------:R-:W-:-:S04]  /*21c0*/  LOP3.LUT R5, R5, R2, RZ, 0xc0, !PT ;  /* 0x0000000205057212 */ /* 0x000fc800078ec0ff */
[----:B------:R-:W-:-:S13]  /*21d0*/  ISETP.NE.AND P0, PT, R5, R2, PT ;  /* 0x000000020500720c */ /* 0x000fda0003f05270 */
[----:B------:R-:W-:Y:S05]  /*21e0*/  @P0 BRA `(.L_x_65) ;  /* 0x0000000000300947 */ /* 0x000fea0003800000 */
[----:B------:R-:W-:Y:S01]  /*21f0*/  R2UR UR4, R0 ;  /* 0x00000000000472ca */ /* 0x000fe200000e0000 */
[----:B------:R-:W-:Y:S01]  /*2200*/  VOTEU.ANY UR5, UPT, PT ;  /* 0x0000000000057886 */ /* 0x000fe200038e0100 */
[----:B------:R-:W2:Y:S01]  /*2210*/  S2R R0, SR_LANEID ;  /* 0x0000000000007919 */ /* 0x000ea20000000000 */
[----:B------:R-:W-:-:S10]  /*2220*/  UFLO.U32 UR5, UR5 ;  /* 0x00000005000572bd */ /* 0x000fd400080e0000 */
[----:B------:R-:W-:-:S06]  /*2230*/  ULOP3.LUT UR4, URZ, UR4, URZ, 0x33, !UPT ;  /* 0x00000004ff047292 */ /* 0x000fcc000f8e33ff */
[----:B------:R-:W-:-:S04]  /*2240*/  IMAD.U32 R2, RZ, RZ, UR4 ;  /* 0x00000004ff027e24 */ /* 0x000fc8000f8e00ff */
[----:B------:R-:W3:Y:S02]  /*2250*/  REDUX UR7, R2 ;  /* 0x00000000020773c4 */ /* 0x000ee40000000000 */
[----:B------:R4:W-:Y:S01]  /*2260*/  UTCATOMSWS.AND URZ, UR4 ;  /* 0x0000000400ff79e3 */ /* 0x0009e20008000000 */
[----:B--2---:R-:W-:Y:S01]  /*2270*/  ISETP.EQ.U32.AND P0, PT, R0, UR5, PT ;  /* 0x0000000500007c0c */ /* 0x004fe2000bf02070 */
[----:B---3--:R-:W-:-:S12]  /*2280*/  IMAD.U32 R0, RZ, RZ, UR7 ;  /* 0x00000007ff007e24 */ /* 0x008fd8000f8e00ff */
[----:B------:R4:W-:Y:S01]  /*2290*/  @P0 ATOMS.AND RZ, [UR6], R0 ;  /* 0x00000000ffff098c */ /* 0x0009e2000a800006 */
[----:B------:R-:W-:Y:S05]  /*22a0*/  BRA `(.L_x_63) ;  /* 0x0000000000147947 */ /* 0x000fea0003800000 */
.L_x_65:
[----:B------:R-:W-:-:S07]  /*22b0*/  MOV R2, 0x22d0 ;  /* 0x000022d000027802 */ /* 0x000fce0000000f00 */
[----:B-1----:R-:W-:Y:S05]  /*22c0*/  CALL.REL.NOINC `($__internal_0_$__cuda_sm10x_tcgen05_guardrail_trap_col_being_dealloced_not_returned_by_alloc) ;  /* 0x0000000000447944 */ /* 0x002fea0003c00000 */
[----:B------:R-:W-:Y:S05]  /*22d0*/  BRA `(.L_x_63) ;  /* 0x0000000000087947 */ /* 0x000fea0003800000 */
.L_x_64:
[----:B------:R-:W-:-:S07]  /*22e0*/  MOV R2, 0x2300 ;  /* 0x0000230000027802 */ /* 0x000fce0000000f00 */
[----:B-1----:R-:W-:Y:S05]  /*22f0*/  CALL.REL.NOINC `($__internal_2_$__cuda_sm10x_tcgen05_guardrail_trap_unallocated_columns_being_dealloced) ;  /* 0x0000000000507944 */ /* 0x002fea0003c00000 */
.L_x_63:
[----:B------:R-:W-:Y:S01]  /*2300*/  NOP ;  /* 0x0000000000007918 */ /* 0x000fe20000000000 */
[----:B----4-:R-:W-:Y:S05]  /*2310*/  EXIT ;  /* 0x000000000000794d */ /* 0x010fea0003800000 */
.L_x_54:
[----:B------:R-:W2:Y:S02]  /*2320*/  SYNCS.PHASECHK.TRANS64.TRYWAIT P0, [UR8+0x1000], RZ ;  /* 0x001000ffff0075a7 */ /* 0x000ea40008001108 */
[----:B--2---:R-:W-:Y:S05]  /*2330*/  @!P0 BRA `(.L_x_54) ;  /* 0xfffffffc00f88947 */ /* 0x004fea000383ffff */
[----:B------:R-:W-:Y:S05]  /*2340*/  BRA `(.L_x_66) ;  /* 0xfffffff4007c7947 */ /* 0x000fea000383ffff */
.L_x_56:
[----:B------:R-:W2:Y:S02]  /*2350*/  SYNCS.PHASECHK.TRANS64.TRYWAIT P1, [UR8+0x1010], RZ ;  /* 0x001010ffff0075a7 */ /* 0x000ea40008021108 */
[----:B--2---:R-:W-:Y:S05]  /*2360*/  @!P1 BRA `(.L_x_56) ;  /* 0xfffffffc00f89947 */ /* 0x004fea000383ffff */
[----:B------:R-:W-:Y:S05]  /*2370*/  BRA `(.L_x_67) ;  /* 0xfffffff400b47947 */ /* 0x000fea000383ffff */
.L_x_57:
[----:B------:R-:W3:Y:S02]  /*2380*/  SYNCS.PHASECHK.TRANS64.TRYWAIT P0, [UR8+0x1000], R3 ;  /* 0x00100003ff0075a7 */ /* 0x000ee40008001108 */
[----:B---3--:R-:W-:Y:S05]  /*2390*/  @!P0 BRA `(.L_x_57) ;  /* 0xfffffffc00f88947 */ /* 0x008fea000383ffff */
[----:B------:R-:W-:Y:S05]  /*23a0*/  BRA `(.L_x_68) ;  /* 0xfffffff800207947 */ /* 0x000fea000383ffff */
.L_x_59:
[----:B------:R-:W3:Y:S02]  /*23b0*/  SYNCS.PHASECHK.TRANS64.TRYWAIT P0, [UR8+0x1010], R3 ;  /* 0x00101003ff0075a7 */ /* 0x000ee40008001108 */
[----:B---3--:R-:W-:Y:S05]  /*23c0*/  @!P0 BRA `(.L_x_59) ;  /* 0xfffffffc00f88947 */ /* 0x008fea000383ffff */
[----:B------:R-:W-:Y:S05]  /*23d0*/  BRA `(.L_x_69) ;  /* 0xfffffff8004c7947 */ /* 0x000fea000383ffff */
        .weak           $__internal_0_$__cuda_sm10x_tcgen05_guardrail_trap_col_being_dealloced_not_returned_by_alloc
        .type           $__internal_0_$__cuda_sm10x_tcgen05_guardrail_trap_col_being_dealloced_not_returned_by_alloc,@function
        .size           $__internal_0_$__cuda_sm10x_tcgen05_guardrail_trap_col_being_dealloced_not_returned_by_alloc,($__internal_1_$__cuda_sm10x_tcgen05_guardrail_trap_phase_invalid_during_alloc - $__internal_0_$__cuda_sm10x_tcgen05_guardrail_trap_col_being_dealloced_not_returned_by_alloc)
$__internal_0_$__cuda_sm10x_tcgen05_guardrail_trap_col_being_dealloced_not_returned_by_alloc:
[----:B------:R-:W-:Y:S05]  /*23e0*/  BPT.TRAP 0x1 ;  /* 0x000000040000795c */ /* 0x000fea0000300000 */
[----:B------:R-:W-:-:S04]  /*23f0*/  IMAD.MOV.U32 R3, RZ, RZ, 0x0 ;  /* 0x00000000ff037424 */ /* 0x000fc800078e00ff */
[----:B------:R-:W-:Y:S05]  /*2400*/  RET.REL.NODEC R2 `(gluon_tcgen05) ;  /* 0xffffffd802fc7950 */ /* 0x000fea0003c3ffff */
        .weak           $__internal_1_$__cuda_sm10x_tcgen05_guardrail_trap_phase_invalid_during_alloc
        .type           $__internal_1_$__cuda_sm10x_tcgen05_guardrail_trap_phase_invalid_during_alloc,@function
        .size           $__internal_1_$__cuda_sm10x_tcgen05_guardrail_trap_phase_invalid_during_alloc,($__internal_2_$__cuda_sm10x_tcgen05_guardrail_trap_unallocated_columns_being_dealloced - $__internal_1_$__cuda_sm10x_tcgen05_guardrail_trap_phase_invalid_during_alloc)
$__internal_1_$__cuda_sm10x_tcgen05_guardrail_trap_phase_invalid_during_alloc:
[----:B------:R-:W-:Y:S05]  /*2410*/  BPT.TRAP 0x1 ;  /* 0x000000040000795c */ /* 0x000fea0000300000 */
[----:B------:R-:W-:-:S04]  /*2420*/  IMAD.MOV.U32 R3, RZ, RZ, 0x0 ;  /* 0x00000000ff037424 */ /* 0x000fc800078e00ff */
[----:B------:R-:W-:Y:S05]  /*2430*/  RET.REL.NODEC R2 `(gluon_tcgen05) ;  /* 0xffffffd802f07950 */ /* 0x000fea0003c3ffff */
        .weak           $__internal_2_$__cuda_sm10x_tcgen05_guardrail_trap_unallocated_columns_being_dealloced
        .type           $__internal_2_$__cuda_sm10x_tcgen05_guardrail_trap_unallocated_columns_being_dealloced,@function
        .size           $__internal_2_$__cuda_sm10x_tcgen05_guardrail_trap_unallocated_columns_being_dealloced,(.L_x_73 - $__internal_2_$__cuda_sm10x_tcgen05_guardrail_trap_unallocated_columns_being_dealloced)
$__internal_2_$__cuda_sm10x_tcgen05_guardrail_trap_unallocated_columns_being_dealloced:
[----:B------:R-:W-:Y:S05]  /*2440*/  BPT.TRAP 0x1 ;  /* 0x000000040000795c */ /* 0x000fea0000300000 */
[----:B------:R-:W-:-:S04]  /*2450*/  IMAD.MOV.U32 R3, RZ, RZ, 0x0 ;  /* 0x00000000ff037424 */ /* 0x000fc800078e00ff */
[----:B------:R-:W-:Y:S05]  /*2460*/  RET.REL.NODEC R2 `(gluon_tcgen05) ;  /* 0xffffffd802e47950 */ /* 0x000fea0003c3ffff */
.L_x_70:
[----:B------:R-:W-:-:S00]  /*2470*/  BRA `(.L_x_70) ;  /* 0xfffffffc00fc7947 */ /* 0x000fc0000383ffff */
[----:B------:R-:W-:-:S00]  /*2480*/  NOP ;  /* 0x0000000000007918 */ /* 0x000fc00000000000 */
[----:B------:R-:W-:-:S00]  /*2490*/  NOP ;  /* 0x0000000000007918 */ /* 0x000fc00000000000 */
[----:B------:R-:W-:-:S00]  /*24a0*/  NOP ;  /* 0x0000000000007918 */ /* 0x000fc00000000000 */
[----:B------:R-:W-:-:S00]  /*24b0*/  NOP ;  /* 0x0000000000007918 */ /* 0x000fc00000000000 */
[----:B------:R-:W-:-:S00]  /*24c0*/  NOP ;  /* 0x0000000000007918 */ /* 0x000fc00000000000 */
[----:B------:R-:W-:-:S00]  /*24d0*/  NOP ;  /* 0x0000000000007918 */ /* 0x000fc00000000000 */
[----:B------:R-:W-:-:S00]  /*24e0*/  NOP ;  /* 0x0000000000007918 */ /* 0x000fc00000000000 */
[----:B------:R-:W-:-:S00]  /*24f0*/  NOP ;  /* 0x0000000000007918 */ /* 0x000fc00000000000 */
.L_x_73:


//--------------------- .nv.shared.gluon_tcgen05  --------------------------
	.section	.nv.shared.gluon_tcgen05,"aw",@nobits
	.sectionflags	@""
	.align	16
	.zero		1024


//--------------------- .nv.shared.reserved.0     --------------------------
	.section	.nv.shared.reserved.0,"aw",@nobits
	.align	8
	.weak		__nv_reservedSMEM_offset_0_alias
	.size		__nv_reservedSMEM_offset_0_alias, 0, 64
	.other		__nv_reservedSMEM_offset_0_alias,@"STO_CUDA_RESERVED_SHARED STV_DEFAULT"
__nv_reservedSMEM_offset_0_alias:
	.zero		0
.nv.shared.reserved.0:
	.zero		64
	.weak		__nv_reservedSMEM_allocation_phase
	.type		__nv_reservedSMEM_allocation_phase,@object
	.size		__nv_reservedSMEM_allocation_phase,(.L_0 - __nv_reservedSMEM_allocation_phase)
__nv_reservedSMEM_allocation_phase:
	.zero		1
.L_0:
	.zero		7
	.weak		__nv_reservedSMEM_devtool_atexit_pc
	.type		__nv_reservedSMEM_devtool_atexit_pc,@object
	.size		__nv_reservedSMEM_devtool_atexit_pc,(__nv_reservedSMEM_allocation_mask - __nv_reservedSMEM_devtool_atexit_pc)
__nv_reservedSMEM_devtool_atexit_pc:
	.zero		8
	.weak		__nv_reservedSMEM_allocation_mask
	.type		__nv_reservedSMEM_allocation_mask,@object
	.size		__nv_reservedSMEM_allocation_mask,(.L_2 - __nv_reservedSMEM_allocation_mask)
__nv_reservedSMEM_allocation_mask:
	.zero		4
.L_2:


//--------------------- .nv.constant0.gluon_tcgen05 --------------------------
	.section	.nv.constant0.gluon_tcgen05,"a",@progbits
	.sectionflags	@""
	.align	4
.nv.constant0.gluon_tcgen05:
	.zero		976


//--------------------- SYMBOLS --------------------------

	.type		.nv.reservedSmem.offset0,@object
	.size		.nv.reservedSmem.offset0,0x4
	.type		.nv.reservedSmem.cap,@object
	.size		.nv.reservedSmem.cap,0x4
